	.target	sm_90a

	.elftype	@"ET_EXEC"


//--------------------- .note.nv.tkinfo           --------------------------
	.section	.note.nv.tkinfo,"",@"SHT_NOTE"
	.sectionflags	@"SHF_NOTE_NV_TKINFO"
	.tkinfo
        /*0018*/ 	.word	0x00000002
        /*0030*/ 	.string	""
        /*0030*/ 	.string	"ptxas"
        /*0030*/ 	.string	"Cuda compilation tools, release 13.0, V13.0.88"
        /*0030*/ 	.string	"Build cuda_13.0.r13.0/compiler.36424714_0"
        /*0030*/ 	.string	"-v  -suppress-debug-info  -lineinfo  -arch sm_90a "



//--------------------- .note.nv.cuinfo           --------------------------
	.section	.note.nv.cuinfo,"",@"SHT_NOTE"
	.sectionflags	@"SHF_NOTE_NV_CUINFO"
        /*0018*/ 	.short	0x0002
        /*001a*/ 	.short	0x005a
        /*001c*/ 	.short	0x0082
	.zero		2


//--------------------- .nv.info                  --------------------------
	.section	.nv.info,"",@"SHT_CUDA_INFO"
	.align	4


	//----- nvinfo : EIATTR_REGCOUNT
	.align		4
        /*0000*/ 	.byte	0x04, 0x2f
        /*0002*/ 	.short	(.L_1 - .L_0)
	.align		4
.L_0:
        /*0004*/ 	.word	index@(gluon_mma)
        /*0008*/ 	.word	0x000000ff


	//----- nvinfo : EIATTR_FRAME_SIZE
	.align		4
.L_1:
        /*000c*/ 	.byte	0x04, 0x11
        /*000e*/ 	.short	(.L_3 - .L_2)
	.align		4
.L_2:
        /*0010*/ 	.word	index@(gluon_mma)
        /*0014*/ 	.word	0x000000c0


	//----- nvinfo : EIATTR_MIN_STACK_SIZE
	.align		4
.L_3:
        /*0018*/ 	.byte	0x04, 0x12
        /*001a*/ 	.short	(.L_5 - .L_4)
	.align		4
.L_4:
        /*001c*/ 	.word	index@(gluon_mma)
        /*0020*/ 	.word	0x000000c0
.L_5:


//--------------------- .nv.compat                --------------------------
	.section	.nv.compat,"",@"SHT_CUDA_COMPAT_INFO"
	.align	4
        /*0000*/ 	.byte	0x02, 0x09, 0x01, 0x00, 0x02, 0x02, 0x04, 0x00, 0x02, 0x05, 0x05, 0x00, 0x03, 0x07, 0x01, 0x01
        /*0010*/ 	.byte	0x02, 0x03, 0x00, 0x00, 0x02, 0x06, 0x01, 0x00, 0x04, 0x0b, 0x08, 0x00, 0x00, 0x00, 0x00, 0x00
        /*0020*/ 	.byte	0x00, 0x00, 0x00, 0x00


//--------------------- .nv.info.gluon_mma        --------------------------
	.section	.nv.info.gluon_mma,"",@"SHT_CUDA_INFO"
	.sectionflags	@""
	.align	4


	//----- nvinfo : EIATTR_CUDA_API_VERSION
	.align		4
        /*0000*/ 	.byte	0x04, 0x37
        /*0002*/ 	.short	(.L_7 - .L_6)
.L_6:
        /*0004*/ 	.word	0x00000082


	//----- nvinfo : EIATTR_KPARAM_INFO
	.align		4
.L_7:
        /*0008*/ 	.byte	0x04, 0x17
        /*000a*/ 	.short	(.L_9 - .L_8)
.L_8:
        /*000c*/ 	.word	0x00000000
        /*0010*/ 	.short	0x0004
        /*0012*/ 	.short	0x0020
        /*0014*/ 	.byte	0x00, 0xf4, 0x21, 0x00


	//----- nvinfo : EIATTR_KPARAM_INFO
	.align		4
.L_9:
        /*0018*/ 	.byte	0x04, 0x17
        /*001a*/ 	.short	(.L_11 - .L_10)
.L_10:
        /*001c*/ 	.word	0x00000000
        /*0020*/ 	.short	0x0003
        /*0022*/ 	.short	0x0018
        /*0024*/ 	.byte	0x00, 0xf4, 0x21, 0x00


	//----- nvinfo : EIATTR_KPARAM_INFO
	.align		4
.L_11:
        /*0028*/ 	.byte	0x04, 0x17
        /*002a*/ 	.short	(.L_13 - .L_12)
.L_12:
        /*002c*/ 	.word	0x00000000
        /*0030*/ 	.short	0x0002
        /*0032*/ 	.short	0x0010
        /*0034*/ 	.byte	0x00, 0xf4, 0x21, 0x00


	//----- nvinfo : EIATTR_KPARAM_INFO
	.align		4
.L_13:
        /*0038*/ 	.byte	0x04, 0x17
        /*003a*/ 	.short	(.L_15 - .L_14)
.L_14:
        /*003c*/ 	.word	0x00000000
        /*0040*/ 	.short	0x0001
        /*0042*/ 	.short	0x0008
        /*0044*/ 	.byte	0x00, 0xf4, 0x21, 0x00


	//----- nvinfo : EIATTR_KPARAM_INFO
	.align		4
.L_15:
        /*0048*/ 	.byte	0x04, 0x17
        /*004a*/ 	.short	(.L_17 - .L_16)
.L_16:
        /*004c*/ 	.word	0x00000000
        /*0050*/ 	.short	0x0000
        /*0052*/ 	.short	0x0000
        /*0054*/ 	.byte	0x00, 0xf4, 0x21, 0x00


	//----- nvinfo : EIATTR_SPARSE_MMA_MASK
	.align		4
.L_17:
        /*0058*/ 	.byte	0x03, 0x50
        /*005a*/ 	.short	0x0000


	//----- nvinfo : EIATTR_MAXREG_COUNT
	.align		4
        /*005c*/ 	.byte	0x03, 0x1b
        /*005e*/ 	.short	0x00ff


	//----- nvinfo : EIATTR_NUM_BARRIERS
	.align		4
        /*0060*/ 	.byte	0x02, 0x4c
        /*0062*/ 	.byte	0x01
	.zero		1


	//----- nvinfo : EIATTR_ANNOTATIONS
	.align		4
        /*0064*/ 	.byte	0x04, 0x55
        /*0066*/ 	.short	(.L_19 - .L_18)


	//   ....[0]....
.L_18:
        /*0068*/ 	.word	0x00000001
        /*006c*/ 	.byte	0x40, 0x1e, 0x00, 0x00, 0x01, 0x00, 0x00, 0x00, 0xc0, 0x1e, 0x00, 0x00, 0x01, 0x00, 0x00, 0x00
        /* <DEDUP_REMOVED lines=38> */
        /*02dc*/ 	.byte	0x30, 0x6f, 0x00, 0x00, 0x01, 0x00, 0x00, 0x00, 0x40, 0x6f, 0x00, 0x00


	//----- nvinfo : EIATTR_MERCURY_ISA_VERSION
	.align		4
.L_19:
        /*02e8*/ 	.byte	0x03, 0x5f
        /*02ea*/ 	.short	0x0101


	//----- nvinfo : EIATTR_EXIT_INSTR_OFFSETS
	.align		4
        /*02ec*/ 	.byte	0x04, 0x1c
        /*02ee*/ 	.short	(.L_21 - .L_20)


	//   ....[0]....
.L_20:
        /*02f0*/ 	.word	0x00007b90


	//----- nvinfo : EIATTR_REQNTID
	.align		4
.L_21:
        /*02f4*/ 	.byte	0x04, 0x10
        /*02f6*/ 	.short	(.L_23 - .L_22)
.L_22:
        /*02f8*/ 	.word	0x00000080
        /*02fc*/ 	.word	0x00000001
        /*0300*/ 	.word	0x00000001


	//----- nvinfo : EIATTR_CBANK_PARAM_SIZE
	.align		4
.L_23:
        /*0304*/ 	.byte	0x03, 0x19
        /*0306*/ 	.short	0x0028


	//----- nvinfo : EIATTR_PARAM_CBANK
	.align		4
        /*0308*/ 	.byte	0x04, 0x0a
        /*030a*/ 	.short	(.L_25 - .L_24)
	.align		4
.L_24:
        /*030c*/ 	.word	index@(.nv.constant0.gluon_mma)
        /*0310*/ 	.short	0x0210
        /*0312*/ 	.short	0x0028


	//----- nvinfo : EIATTR_SW_WAR
	.align		4
.L_25:
        /*0314*/ 	.byte	0x04, 0x36
        /*0316*/ 	.short	(.L_27 - .L_26)
.L_26:
        /*0318*/ 	.word	0x00000008
.L_27:


//--------------------- .nv.callgraph             --------------------------
	.section	.nv.callgraph,"",@"SHT_CUDA_CALLGRAPH"
	.align	4
	.sectionentsize	8
	.align		4
        /*0000*/ 	.word	0x00000000
	.align		4
        /*0004*/ 	.word	0xffffffff
	.align		4
        /*0008*/ 	.word	0x00000000
	.align		4
        /*000c*/ 	.word	0xfffffffe
	.align		4
        /*0010*/ 	.word	0x00000000
	.align		4
        /*0014*/ 	.word	0xfffffffd
	.align		4
        /*0018*/ 	.word	0x00000000
	.align		4
        /*001c*/ 	.word	0xfffffffc


//--------------------- .text.gluon_mma           --------------------------
	.section	.text.gluon_mma,"ax",@progbits
	.align	128
        .global         gluon_mma
        .type           gluon_mma,@function
        .size           gluon_mma,(.L_x_1 - gluon_mma)
        .other          gluon_mma,@"STO_CUDA_ENTRY STV_DEFAULT"
gluon_mma:
.text.gluon_mma:
[----:B------:R-:W0:Y:S01]  /*0000*/  LDC R1, c[0x0][0x28] ;  /* 0x00000a00ff017b82 */ /* 0x000e220000000800 */
[----:B------:R-:W1:Y:S07]  /*0010*/  S2R R3, SR_TID.X ;  /* 0x0000000000037919 */ /* 0x000e6e0000002100 */
[----:B------:R-:W2:Y:S01]  /*0020*/  LDC.64 R4, c[0x0][0x210] ;  /* 0x00008400ff047b82 */ /* 0x000ea20000000a00 */
[----:B------:R-:W-:Y:S01]  /*0030*/  ULDC.64 UR10, c[0x0][0x208] ;  /* 0x00008200000a7ab9 */ /* 0x000fe20000000a00 */
[----:B0-----:R-:W-:Y:S01]  /*0040*/  VIADD R1, R1, 0xffffff40 ;  /* 0xffffff4001017836 */ /* 0x001fe20000000000 */
[----:B-1----:R-:W-:-:S02]  /*0050*/  SHF.R.U32.HI R7, RZ, 0x5, R3 ;  /* 0x00000005ff077819 */ /* 0x002fc40000011603 */
[----:B------:R-:W-:Y:S02]  /*0060*/  LOP3.LUT R201, R3, 0x60, RZ, 0xc0, !PT ;  /* 0x0000006003c97812 */ /* 0x000fe400078ec0ff */
[----:B------:R-:W-:Y:S02]  /*0070*/  SGXT.U32 R7, R7, 0x2 ;  /* 0x000000020707781a */ /* 0x000fe40000000000 */
[CC--:B--2---:R-:W-:Y:S01]  /*0080*/  LEA R40, P0, R201.reuse, R4.reuse, 0x2 ;  /* 0x00000004c9287211 */ /* 0x0c4fe200078010ff */
[----:B------:R-:W-:Y:S01]  /*0090*/  IMAD.SHL.U32 R0, R201, 0x2, RZ ;  /* 0x00000002c9007824 */ /* 0x000fe200078e00ff */
[C---:B------:R-:W-:Y:S02]  /*00a0*/  LOP3.LUT R161, R7.reuse, 0xc, RZ, 0xfc, !PT ;  /* 0x0000000c07a17812 */ /* 0x040fe400078efcff */
[----:B------:R-:W-:Y:S02]  /*00b0*/  LOP3.LUT R155, R7, 0x18, RZ, 0xfc, !PT ;  /* 0x00000018079b7812 */ /* 0x000fe400078efcff */
[----:B------:R-:W-:Y:S01]  /*00c0*/  LEA.HI.X R41, R0, R5, RZ, 0x1, P0 ;  /* 0x0000000500297211 */ /* 0x000fe200000f0cff */
[----:B------:R-:W-:Y:S01]  /*00d0*/  IMAD.SHL.U32 R12, R161, 0x40, RZ ;  /* 0x00000040a10c7824 */ /* 0x000fe200078e00ff */
[----:B------:R-:W-:Y:S01]  /*00e0*/  LOP3.LUT R163, R7, 0x8, RZ, 0xfc, !PT ;  /* 0x0000000807a37812 */ /* 0x000fe200078efcff */
[----:B------:R-:W-:Y:S01]  /*00f0*/  IMAD.SHL.U32 R18, R155, 0x40, RZ ;  /* 0x000000409b127824 */ /* 0x000fe200078e00ff */
[----:B------:R-:W-:-:S02]  /*0100*/  LEA R42, P0, R161, R4, 0x7 ;  /* 0x00000004a12a7211 */ /* 0x000fc400078038ff */
[----:B------:R-:W-:Y:S01]  /*0110*/  LOP3.LUT R149, R7, 0x24, RZ, 0xfc, !PT ;  /* 0x0000002407957812 */ /* 0x000fe200078efcff */
[----:B------:R-:W-:Y:S01]  /*0120*/  IMAD.SHL.U32 R10, R163, 0x40, RZ ;  /* 0x00000040a30a7824 */ /* 0x000fe200078e00ff */
[-C--:B------:R-:W-:Y:S02]  /*0130*/  LEA.HI.X R43, R12, R5.reuse, RZ, 0x1, P0 ;  /* 0x000000050c2b7211 */ /* 0x080fe400000f0cff */
[-C--:B------:R-:W-:Y:S01]  /*0140*/  LEA R48, P0, R155, R4.reuse, 0x7 ;  /* 0x000000049b307211 */ /* 0x080fe200078038ff */
[----:B------:R-:W-:Y:S01]  /*0150*/  IMAD.SHL.U32 R24, R149, 0x40, RZ ;  /* 0x0000004095187824 */ /* 0x000fe200078e00ff */
[----:B------:R-:W-:Y:S02]  /*0160*/  LEA R46, P6, R163, R4, 0x7 ;  /* 0x00000004a32e7211 */ /* 0x000fe400078c38ff */
[----:B------:R-:W-:Y:S02]  /*0170*/  LOP3.LUT R157, R7, 0x14, RZ, 0xfc, !PT ;  /* 0x00000014079d7812 */ /* 0x000fe400078efcff */
[----:B------:R-:W-:-:S02]  /*0180*/  LEA.HI.X R49, R18, R5, RZ, 0x1, P0 ;  /* 0x0000000512317211 */ /* 0x000fc400000f0cff */
[C---:B------:R-:W-:Y:S02]  /*0190*/  LOP3.LUT R165, R7.reuse, 0x4, RZ, 0xfc, !PT ;  /* 0x0000000407a57812 */ /* 0x040fe400078efcff */
[----:B------:R-:W-:Y:S02]  /*01a0*/  LOP3.LUT R151, R7, 0x20, RZ, 0xfc, !PT ;  /* 0x0000002007977812 */ /* 0x000fe400078efcff */
[----:B------:R-:W-:Y:S01]  /*01b0*/  LEA.HI.X R47, R10, R5, RZ, 0x1, P6 ;  /* 0x000000050a2f7211 */ /* 0x000fe200030f0cff */
[----:B------:R-:W-:Y:S01]  /*01c0*/  IMAD.SHL.U32 R8, R165, 0x40, RZ ;  /* 0x00000040a5087824 */ /* 0x000fe200078e00ff */
[----:B------:R-:W-:Y:S01]  /*01d0*/  LEA R54, P0, R149, R4, 0x7 ;  /* 0x0000000495367211 */ /* 0x000fe200078038ff */
[----:B------:R-:W-:Y:S01]  /*01e0*/  IMAD.SHL.U32 R22, R151, 0x40, RZ ;  /* 0x0000004097167824 */ /* 0x000fe200078e00ff */
[----:B------:R-:W-:Y:S02]  /*01f0*/  LOP3.LUT R133, R7, 0x30, RZ, 0xfc, !PT ;  /* 0x0000003007857812 */ /* 0x000fe400078efcff */
[----:B------:R-:W-:-:S02]  /*0200*/  SHF.L.U32 R16, R157, 0x6, RZ ;  /* 0x000000069d107819 */ /* 0x000fc400000006ff */
[----:B------:R-:W-:Y:S02]  /*0210*/  LEA R50, P6, R157, R4, 0x7 ;  /* 0x000000049d327211 */ /* 0x000fe400078c38ff */
[C---:B------:R-:W-:Y:S02]  /*0220*/  LOP3.LUT R119, R7.reuse, 0x3c, RZ, 0xfc, !PT ;  /* 0x0000003c07777812 */ /* 0x040fe400078efcff */
[C---:B------:R-:W-:Y:S02]  /*0230*/  LOP3.LUT R99, R7.reuse, 0x40, RZ, 0xfc, !PT ;  /* 0x0000004007637812 */ /* 0x040fe400078efcff */
[----:B------:R-:W-:Y:S01]  /*0240*/  LOP3.LUT R101, R7, 0x44, RZ, 0xfc, !PT ;  /* 0x0000004407657812 */ /* 0x000fe200078efcff */
[----:B------:R-:W-:Y:S01]  /*0250*/  IMAD.SHL.U32 R36, R119, 0x40, RZ ;  /* 0x0000004077247824 */ /* 0x000fe200078e00ff */
[----:B------:R-:W-:Y:S01]  /*0260*/  LEA.HI.X R55, R24, R5, RZ, 0x1, P0 ;  /* 0x0000000518377211 */ /* 0x000fe200000f0cff */
[----:B------:R-:W-:Y:S01]  /*0270*/  IMAD.SHL.U32 R38, R99, 0x40, RZ ;  /* 0x0000004063267824 */ /* 0x000fe200078e00ff */
[----:B------:R-:W-:Y:S01]  /*0280*/  LOP3.LUT R159, R7, 0x10, RZ, 0xfc, !PT ;  /* 0x00000010079f7812 */ /* 0x000fe200078efcff */
[----:B------:R-:W-:Y:S01]  /*0290*/  IMAD.SHL.U32 R56, R101, 0x40, RZ ;  /* 0x0000004065387824 */ /* 0x000fe200078e00ff */
[----:B------:R-:W-:-:S02]  /*02a0*/  LOP3.LUT R137, R7, 0x2c, RZ, 0xfc, !PT ;  /* 0x0000002c07897812 */ /* 0x000fc400078efcff */
[----:B------:R-:W-:Y:S01]  /*02b0*/  SHF.L.U32 R30, R133, 0x6, RZ ;  /* 0x00000006851e7819 */ /* 0x000fe200000006ff */
[----:B------:R-:W-:Y:S01]  /*02c0*/  IMAD.SHL.U32 R14, R159, 0x40, RZ ;  /* 0x000000409f0e7824 */ /* 0x000fe200078e00ff */
[----:B------:R-:W-:Y:S01]  /*02d0*/  LEA.HI.X R51, R16, R5, RZ, 0x1, P6 ;  /* 0x0000000510337211 */ /* 0x000fe200030f0cff */
[----:B------:R-:W-:Y:S01]  /*02e0*/  IMAD.SHL.U32 R28, R137, 0x40, RZ ;  /* 0x00000040891c7824 */ /* 0x000fe200078e00ff */
[-C--:B------:R-:W-:Y:S02]  /*02f0*/  LEA R108, P0, R133, R4.reuse, 0x7 ;  /* 0x00000004856c7211 */ /* 0x080fe400078038ff */
[----:B------:R-:W-:Y:S02]  /*0300*/  LOP3.LUT R97, R7, 0x48, RZ, 0xfc, !PT ;  /* 0x0000004807617812 */ /* 0x000fe400078efcff */
[-C--:B------:R-:W-:Y:S02]  /*0310*/  LEA R44, P5, R165, R4.reuse, 0x7 ;  /* 0x00000004a52c7211 */ /* 0x080fe400078a38ff */
[----:B------:R-:W-:-:S02]  /*0320*/  LEA R114, P6, R151, R4, 0x7 ;  /* 0x0000000497727211 */ /* 0x000fc400078c38ff */
        /* <DEDUP_REMOVED lines=11> */
[-C--:B------:R-:W-:Y:S01]  /*03e0*/  LEA R98, P1, R99, R4.reuse, 0x7 ;  /* 0x0000000463627211 */ /* 0x080fe200078238ff */
[----:B------:R-:W-:Y:S01]  /*03f0*/  IMAD.SHL.U32 R34, R125, 0x40, RZ ;  /* 0x000000407d227824 */ /* 0x000fe200078e00ff */
[-C--:B------:R-:W-:Y:S02]  /*0400*/  LEA R100, P2, R101, R4.reuse, 0x7 ;  /* 0x0000000465647211 */ /* 0x080fe400078438ff */
[----:B------:R-:W-:Y:S02]  /*0410*/  LEA R96, P3, R97, R4, 0x7 ;  /* 0x0000000461607211 */ /* 0x000fe400078638ff */
[-C--:B------:R-:W-:Y:S02]  /*0420*/  LEA.HI.X R45, R8, R5.reuse, RZ, 0x1, P5 ;  /* 0x00000005082d7211 */ /* 0x080fe400028f0cff */
[----:B------:R-:W-:-:S02]  /*0430*/  LEA.HI.X R115, R22, R5, RZ, 0x1, P6 ;  /* 0x0000000516737211 */ /* 0x000fc400030f0cff */
[-C--:B------:R-:W-:Y:S02]  /*0440*/  LEA R106, P0, R119, R4.reuse, 0x7 ;  /* 0x00000004776a7211 */ /* 0x080fe400078038ff */
[----:B------:R-:W-:Y:S02]  /*0450*/  LOP3.LUT R89, R7, 0x60, RZ, 0xfc, !PT ;  /* 0x0000006007597812 */ /* 0x000fe400078efcff */
[-C--:B------:R-:W-:Y:S02]  /*0460*/  LEA R52, P5, R159, R4.reuse, 0x7 ;  /* 0x000000049f347211 */ /* 0x080fe400078a38ff */
[----:B------:R-:W-:Y:S02]  /*0470*/  LEA R110, P6, R137, R4, 0x7 ;  /* 0x00000004896e7211 */ /* 0x000fe400078c38ff */
[C---:B------:R-:W-:Y:S02]  /*0480*/  LOP3.LUT R67, R7.reuse, 0x7c, RZ, 0xfc, !PT ;  /* 0x0000007c07437812 */ /* 0x040fe400078efcff */
[----:B------:R-:W-:-:S02]  /*0490*/  LOP3.LUT R69, R7, 0x80, RZ, 0xfc, !PT ;  /* 0x0000008007457812 */ /* 0x000fc400078efcff */
[-C--:B------:R-:W-:Y:S01]  /*04a0*/  LEA.HI.X R107, R36, R5.reuse, RZ, 0x1, P0 ;  /* 0x00000005246b7211 */ /* 0x080fe200000f0cff */
[----:B------:R-:W-:Y:S01]  /*04b0*/  IMAD.SHL.U32 R140, R67, 0x40, RZ ;  /* 0x00000040438c7824 */ /* 0x000fe200078e00ff */
[-C--:B------:R-:W-:Y:S01]  /*04c0*/  LEA.HI.X R99, R38, R5.reuse, RZ, 0x1, P1 ;  /* 0x0000000526637211 */ /* 0x080fe200008f0cff */
[----:B------:R-:W-:Y:S01]  /*04d0*/  IMAD.SHL.U32 R142, R69, 0x40, RZ ;  /* 0x00000040458e7824 */ /* 0x000fe200078e00ff */
[-C--:B------:R-:W-:Y:S02]  /*04e0*/  LEA.HI.X R101, R56, R5.reuse, RZ, 0x1, P2 ;  /* 0x0000000538657211 */ /* 0x080fe400010f0cff */
[----:B------:R-:W-:Y:S02]  /*04f0*/  LEA.HI.X R97, R58, R5, RZ, 0x1, P3 ;  /* 0x000000053a617211 */ /* 0x000fe400018f0cff */
[C---:B------:R-:W-:Y:S02]  /*0500*/  LOP3.LUT R143, R7.reuse, 0x28, RZ, 0xfc, !PT ;  /* 0x00000028078f7812 */ /* 0x040fe400078efcff */
[----:B------:R-:W-:-:S02]  /*0510*/  LOP3.LUT R95, R7, 0x54, RZ, 0xfc, !PT ;  /* 0x00000054075f7812 */ /* 0x000fc400078efcff */
[----:B------:R-:W-:Y:S01]  /*0520*/  SHF.L.U32 R70, R89, 0x6, RZ ;  /* 0x0000000659467819 */ /* 0x000fe200000006ff */
[----:B------:R-:W-:Y:S01]  /*0530*/  IMAD.SHL.U32 R26, R143, 0x40, RZ ;  /* 0x000000408f1a7824 */ /* 0x000fe200078e00ff */
[-C--:B------:R-:W-:Y:S01]  /*0540*/  LEA.HI.X R53, R14, R5.reuse, RZ, 0x1, P5 ;  /* 0x000000050e357211 */ /* 0x080fe200028f0cff */
[----:B------:R-:W-:Y:S01]  /*0550*/  IMAD.SHL.U32 R64, R95, 0x40, RZ ;  /* 0x000000405f407824 */ /* 0x000fe200078e00ff */
[----:B------:R-:W-:Y:S02]  /*0560*/  LEA.HI.X R111, R28, R5, RZ, 0x1, P6 ;  /* 0x000000051c6f7211 */ /* 0x000fe400030f0cff */
[-C--:B------:R-:W-:Y:S02]  /*0570*/  LEA R84, P0, R85, R4.reuse, 0x7 ;  /* 0x0000000455547211 */ /* 0x080fe400078038ff */
[-C--:B------:R-:W-:Y:S02]  /*0580*/  LEA R86, P1, R87, R4.reuse, 0x7 ;  /* 0x0000000457567211 */ /* 0x080fe400078238ff */
[----:B------:R-:W-:-:S02]  /*0590*/  LEA R88, P2, R89, R4, 0x7 ;  /* 0x0000000459587211 */ /* 0x000fc400078438ff */
[-C--:B------:R-:W-:Y:S02]  /*05a0*/  LEA R78, P3, R79, R4.reuse, 0x7 ;  /* 0x000000044f4e7211 */ /* 0x080fe400078638ff */
[-C--:B------:R-:W-:Y:S02]  /*05b0*/  LEA R116, P5, R153, R4.reuse, 0x7 ;  /* 0x0000000499747211 */ /* 0x080fe400078a38ff */
[----:B------:R-:W-:Y:S02]  /*05c0*/  LEA R104, P6, R125, R4, 0x7 ;  /* 0x000000047d687211 */ /* 0x000fe400078c38ff */
[C---:B------:R-:W-:Y:S02]  /*05d0*/  LOP3.LUT R77, R7.reuse, 0x78, RZ, 0xfc, !PT ;  /* 0x00000078074d7812 */ /* 0x040fe400078efcff */
[----:B------:R-:W-:Y:S02]  /*05e0*/  LOP3.LUT R141, R7, 0x9c, RZ, 0xfc, !PT ;  /* 0x0000009c078d7812 */ /* 0x000fe400078efcff */
[----:B------:R-:W-:-:S02]  /*05f0*/  LEA.HI.X R85, R66, R5, RZ, 0x1, P0 ;  /* 0x0000000542557211 */ /* 0x000fc400000f0cff */
[-C--:B------:R-:W-:Y:S01]  /*0600*/  LEA.HI.X R87, R68, R5.reuse, RZ, 0x1, P1 ;  /* 0x0000000544577211 */ /* 0x080fe200008f0cff */
[----:B------:R-:W-:Y:S01]  /*0610*/  IMAD.SHL.U32 R156, R141, 0x40, RZ ;  /* 0x000000408d9c7824 */ /* 0x000fe200078e00ff */
[-C--:B------:R-:W-:Y:S02]  /*0620*/  LEA.HI.X R89, R70, R5.reuse, RZ, 0x1, P2 ;  /* 0x0000000546597211 */ /* 0x080fe400010f0cff */
[-C--:B------:R-:W-:Y:S02]  /*0630*/  LEA.HI.X R79, R120, R5.reuse, RZ, 0x1, P3 ;  /* 0x00000005784f7211 */ /* 0x080fe400018f0cff */
[C---:B------:R-:W-:Y:S02]  /*0640*/  LOP3.LUT R129, R7.reuse, 0x34, RZ, 0xfc, !PT ;  /* 0x0000003407817812 */ /* 0x040fe400078efcff */
[C---:B------:R-:W-:Y:S02]  /*0650*/  LOP3.LUT R91, R7.reuse, 0x4c, RZ, 0xfc, !PT ;  /* 0x0000004c075b7812 */ /* 0x040fe400078efcff */
[----:B------:R-:W-:Y:S01]  /*0660*/  LOP3.LUT R73, R7, 0x70, RZ, 0xfc, !PT ;  /* 0x0000007007497812 */ /* 0x000fe200078efcff */
[----:B------:R-:W-:Y:S01]  /*0670*/  IMAD.SHL.U32 R32, R129, 0x40, RZ ;  /* 0x0000004081207824 */ /* 0x000fe200078e00ff */
[----:B------:R-:W-:Y:S01]  /*0680*/  LOP3.LUT R57, R7, 0x94, RZ, 0xfc, !PT ;  /* 0x0000009407397812 */ /* 0x000fe200078efcff */
[----:B------:R-:W-:Y:S01]  /*0690*/  IMAD.SHL.U32 R60, R91, 0x40, RZ ;  /* 0x000000405b3c7824 */ /* 0x000fe200078e00ff */
[-C--:B------:R-:W-:Y:S01]  /*06a0*/  LEA.HI.X R117, R20, R5.reuse, RZ, 0x1, P5 ;  /* 0x0000000514757211 */ /* 0x080fe200028f0cff */
[----:B------:R-:W-:Y:S01]  /*06b0*/  IMAD.SHL.U32 R130, R73, 0x40, RZ ;  /* 0x0000004049827824 */ /* 0x000fe200078e00ff */
[----:B------:R-:W-:Y:S01]  /*06c0*/  LEA.HI.X R105, R34, R5, RZ, 0x1, P6 ;  /* 0x0000000522697211 */ /* 0x000fe200030f0cff */
[----:B------:R-:W-:Y:S01]  /*06d0*/  IMAD.SHL.U32 R152, R57, 0x40, RZ ;  /* 0x0000004039987824 */ /* 0x000fe200078e00ff */
[----:B------:R-:W-:-:S02]  /*06e0*/  LEA R66, P2, R67, R4, 0x7 ;  /* 0x0000000443427211 */ /* 0x000fc400078438ff */
[-C--:B------:R-:W-:Y:S02]  /*06f0*/  LEA R68, P3, R69, R4.reuse, 0x7 ;  /* 0x0000000445447211 */ /* 0x080fe400078638ff */
[----:B------:R-:W-:Y:S02]  /*0700*/  SHF.L.U32 R138, R77, 0x6, RZ ;  /* 0x000000064d8a7819 */ /* 0x000fe400000006ff */
[-C--:B------:R-:W-:Y:S02]  /*0710*/  LEA R112, P5, R143, R4.reuse, 0x7 ;  /* 0x000000048f707211 */ /* 0x080fe400078a38ff */
[-C--:B------:R-:W-:Y:S02]  /*0720*/  LEA R94, P6, R95, R4.reuse, 0x7 ;  /* 0x000000045f5e7211 */ /* 0x080fe400078c38ff */
[----:B------:R-:W-:Y:S02]  /*0730*/  LEA R76, P1, R77, R4, 0x7 ;  /* 0x000000044d4c7211 */ /* 0x000fe400078238ff */
[----:B------:R-:W-:-:S02]  /*0740*/  LOP3.LUT R39, R7, 0xb8, RZ, 0xfc, !PT ;  /* 0x000000b807277812 */ /* 0x000fc400078efcff */
[-C--:B------:R-:W-:Y:S02]  /*0750*/  LEA.HI.X R67, R140, R5.reuse, RZ, 0x1, P2 ;  /* 0x000000058c437211 */ /* 0x080fe400010f0cff */
[-C--:B------:R-:W-:Y:S01]  /*0760*/  LEA.HI.X R69, R142, R5.reuse, RZ, 0x1, P3 ;  /* 0x000000058e457211 */ /* 0x080fe200018f0cff */
[----:B------:R-:W-:Y:S01]  /*0770*/  IMAD.SHL.U32 R170, R39, 0x40, RZ ;  /* 0x0000004027aa7824 */ /* 0x000fe200078e00ff */
[C---:B------:R-:W-:Y:S02]  /*0780*/  LOP3.LUT R93, R7.reuse, 0x50, RZ, 0xfc, !PT ;  /* 0x00000050075d7812 */ /* 0x040fe400078efcff */
[C---:B------:R-:W-:Y:S02]  /*0790*/  LOP3.LUT R81, R7.reuse, 0x68, RZ, 0xfc, !PT ;  /* 0x0000006807517812 */ /* 0x040fe400078efcff */
[----:B------:R-:W-:Y:S01]  /*07a0*/  LOP3.LUT R131, R7, 0xb0, RZ, 0xfc, !PT ;  /* 0x000000b007837812 */ /* 0x000fe200078efcff */
[----:B------:R-:W-:Y:S01]  /*07b0*/  IMAD.SHL.U32 R62, R93, 0x40, RZ ;  /* 0x000000405d3e7824 */ /* 0x000fe200078e00ff */
[-C--:B------:R-:W-:Y:S01]  /*07c0*/  LEA.HI.X R113, R26, R5.reuse, RZ, 0x1, P5 ;  /* 0x000000051a717211 */ /* 0x080fe200028f0cff */
[----:B------:R-:W-:Y:S01]  /*07d0*/  IMAD.SHL.U32 R122, R81, 0x40, RZ ;  /* 0x00000040517a7824 */ /* 0x000fe200078e00ff */
[-C--:B------:R-:W-:Y:S01]  /*07e0*/  LEA.HI.X R95, R64, R5.reuse, RZ, 0x1, P6 ;  /* 0x00000005405f7211 */ /* 0x080fe200030f0cff */
[----:B------:R-:W-:Y:S01]  /*07f0*/  IMAD.SHL.U32 R166, R131, 0x40, RZ ;  /* 0x0000004083a67824 */ /* 0x000fe200078e00ff */
[----:B------:R-:W-:-:S02]  /*0800*/  LEA.HI.X R77, R138, R5, RZ, 0x1, P1 ;  /* 0x000000058a4d7211 */ /* 0x000fc400008f0cff */
[-C--:B------:R-:W-:Y:S02]  /*0810*/  LEA R140, P3, R141, R4.reuse, 0x7 ;  /* 0x000000048d8c7211 */ /* 0x080fe400078638ff */
[----:B------:R-:W-:Y:S02]  /*0820*/  LOP3.LUT R75, R7, 0x74, RZ, 0xfc, !PT ;  /* 0x00000074074b7812 */ /* 0x000fe400078efcff */
[-C--:B------:R-:W-:Y:S02]  /*0830*/  LEA R90, P4, R91, R4.reuse, 0x7 ;  /* 0x000000045b5a7211 */ /* 0x080fe400078838ff */
[-C--:B------:R-:W-:Y:S01]  /*0840*/  LEA R102, P5, R129, R4.reuse, 0x7 ;  /* 0x0000000481667211 */ /* 0x080fe200078a38ff */
[----:B------:R-:W-:Y:S01]  /*0850*/  IMAD.SHL.U32 R134, R75, 0x40, RZ ;  /* 0x000000404b867824 */ /* 0x000fe200078e00ff */
[-C--:B------:R-:W-:Y:S02]  /*0860*/  LEA R72, P6, R73, R4.reuse, 0x7 ;  /* 0x0000000449487211 */ /* 0x080fe400078c38ff */
[----:B------:R-:W-:-:S02]  /*0870*/  LEA R56, P1, R57, R4, 0x7 ;  /* 0x0000000439387211 */ /* 0x000fc400078238ff */
[C---:B------:R-:W-:Y:S02]  /*0880*/  LOP3.LUT R25, R7.reuse, 0xd4, RZ, 0xfc, !PT ;  /* 0x000000d407197812 */ /* 0x040fe400078efcff */
[-C--:B------:R-:W-:Y:S02]  /*0890*/  LEA.HI.X R141, R156, R5.reuse, RZ, 0x1, P3 ;  /* 0x000000059c8d7211 */ /* 0x080fe400018f0cff */
[----:B------:R-:W-:Y:S01]  /*08a0*/  LOP3.LUT R83, R7, 0x6c, RZ, 0xfc, !PT ;  /* 0x0000006c07537812 */ /* 0x000fe200078efcff */
[----:B------:R-:W-:Y:S01]  /*08b0*/  IMAD.SHL.U32 R184, R25, 0x40, RZ ;  /* 0x0000004019b87824 */ /* 0x000fe200078e00ff */
        /* <DEDUP_REMOVED lines=8> */
[----:B------:R-:W-:Y:S02]  /*0940*/  LEA.HI.X R57, R152, R5, RZ, 0x1, P1 ;  /* 0x0000000598397211 */ /* 0x000fe400008f0cff */
[-C--:B------:R-:W-:Y:S02]  /*0950*/  LEA R38, P3, R39, R4.reuse, 0x7 ;  /* 0x0000000427267211 */ /* 0x080fe400078638ff */
[-C--:B------:R-:W-:Y:S02]  /*0960*/  LEA R92, P5, R93, R4.reuse, 0x7 ;  /* 0x000000045d5c7211 */ /* 0x080fe400078a38ff */
[-C--:B------:R-:W-:Y:S02]  /*0970*/  LEA R80, P4, R81, R4.reuse, 0x7 ;  /* 0x0000000451507211 */ /* 0x080fe400078838ff */
[-C--:B------:R-:W-:Y:S02]  /*0980*/  LEA R130, P1, R131, R4.reuse, 0x7 ;  /* 0x0000000483827211 */ /* 0x080fe400078238ff */
[----:B------:R-:W-:-:S02]  /*0990*/  LEA R74, P0, R75, R4, 0x7 ;  /* 0x000000044b4a7211 */ /* 0x000fc400078038ff */
[C---:B------:R-:W-:Y:S02]  /*09a0*/  LOP3.LUT R65, R7.reuse, 0x90, RZ, 0xfc, !PT ;  /* 0x0000009007417812 */ /* 0x040fe400078efcff */
        /* <DEDUP_REMOVED lines=14> */
[C---:B------:R-:W-:Y:S02]  /*0a90*/  LOP3.LUT R135, R7.reuse, 0xac, RZ, 0xfc, !PT ;  /* 0x000000ac07877812 */ /* 0x040fe400078efcff */
[----:B------:R-:W-:Y:S02]  /*0aa0*/  LOP3.LUT R145, R7, 0xf0, RZ, 0xfc, !PT ;  /* 0x000000f007917812 */ /* 0x000fe400078efcff */
[-C--:B------:R-:W-:Y:S01]  /*0ab0*/  LEA R82, P5, R83, R4.reuse, 0x7 ;  /* 0x0000000453527211 */ /* 0x080fe200078a38ff */
[----:B------:R-:W-:Y:S01]  /*0ac0*/  IMAD.SHL.U32 R164, R135, 0x40, RZ ;  /* 0x0000004087a47824 */ /* 0x000fe200078e00ff */
[----:B------:R-:W-:-:S02]  /*0ad0*/  LEA R70, P4, R71, R4, 0x7 ;  /* 0x0000000447467211 */ /* 0x000fc400078838ff */
[-C--:B------:R-:W-:Y:S02]  /*0ae0*/  LEA.HI.X R75, R134, R5.reuse, RZ, 0x1, P0 ;  /* 0x00000005864b7211 */ /* 0x080fe400000f0cff */
[-C--:B------:R-:W-:Y:S02]  /*0af0*/  LEA R28, P1, R29, R4.reuse, 0x7 ;  /* 0x000000041d1c7211 */ /* 0x080fe400078238ff */
[C---:B------:R-:W-:Y:S02]  /*0b00*/  SHF.L.U32 R150, R65.reuse, 0x6, RZ ;  /* 0x0000000641967819 */ /* 0x040fe400000006ff */
[----:B------:R-:W-:Y:S02]  /*0b10*/  LEA R64, P0, R65, R4, 0x7 ;  /* 0x0000000441407211 */ /* 0x000fe400078038ff */
[----:B------:R-:W-:Y:S02]  /*0b20*/  LOP3.LUT R127, R7, 0xb4, RZ, 0xfc, !PT ;  /* 0x000000b4077f7812 */ /* 0x000fe400078efcff */
[----:B------:R-:W-:-:S02]  /*0b30*/  LEA.HI.X R25, R184, R5, RZ, 0x1, P3 ;  /* 0x00000005b8197211 */ /* 0x000fc400018f0cff */
[----:B------:R-:W-:Y:S01]  /*0b40*/  LOP3.LUT R37, R7, 0xbc, RZ, 0xfc, !PT ;  /* 0x000000bc07257812 */ /* 0x000fe200078efcff */
[----:B------:R-:W-:Y:S01]  /*0b50*/  IMAD.SHL.U32 R168, R127, 0x40, RZ ;  /* 0x000000407fa87824 */ /* 0x000fe200078e00ff */
[----:B------:R-:W-:Y:S02]  /*0b60*/  SHF.L.U32 R124, R145, 0x6, RZ ;  /* 0x00000006917c7819 */ /* 0x000fe400000006ff */
[-C--:B------:R-:W-:Y:S01]  /*0b70*/  LEA.HI.X R83, R126, R5.reuse, RZ, 0x1, P5 ;  /* 0x000000057e537211 */ /* 0x080fe200028f0cff */
[----:B------:R-:W-:Y:S01]  /*0b80*/  IMAD.SHL.U32 R172, R37, 0x40, RZ ;  /* 0x0000004025ac7824 */ /* 0x000fe200078e00ff */
[----:B------:R-:W-:Y:S02]  /*0b90*/  LEA R58, P2, R59, R4, 0x7 ;  /* 0x000000043b3a7211 */ /* 0x000fe400078438ff */
[-C--:B------:R-:W-:Y:S02]  /*0ba0*/  LEA.HI.X R71, R144, R5.reuse, RZ, 0x1, P4 ;  /* 0x0000000590477211 */ /* 0x080fe400020f0cff */
[----:B------:R-:W-:-:S02]  /*0bb0*/  LEA.HI.X R29, R180, R5, RZ, 0x1, P1 ;  /* 0x00000005b41d7211 */ /* 0x000fc400008f0cff */
[-C--:B------:R-:W-:Y:S01]  /*0bc0*/  LEA R10, P3, R145, R4.reuse, 0x7 ;  /* 0x00000004910a7211 */ /* 0x080fe200078638ff */
[----:B------:R-:W-:Y:S01]  /*0bd0*/  IMAD.WIDE.U32 R144, R3, 0x2, R40 ;  /* 0x0000000203907825 */ /* 0x000fe200078e0028 */
[----:B------:R-:W-:Y:S02]  /*0be0*/  LOP3.LUT R31, R7, 0xc8, RZ, 0xfc, !PT ;  /* 0x000000c8071f7812 */ /* 0x000fe400078efcff */
[-C--:B------:R-:W-:Y:S02]  /*0bf0*/  LEA R60, P5, R61, R4.reuse, 0x7 ;  /* 0x000000043d3c7211 */ /* 0x080fe400078a38ff */
[-C--:B------:R-:W-:Y:S01]  /*0c00*/  LEA R120, P4, R121, R4.reuse, 0x7 ;  /* 0x0000000479787211 */ /* 0x080fe200078838ff */
[----:B------:R-:W-:Y:S01]  /*0c10*/  IMAD.SHL.U32 R178, R31, 0x40, RZ ;  /* 0x000000401fb27824 */ /* 0x000fe200078e00ff */
[----:B------:R-:W-:Y:S01]  /*0c20*/  LEA.HI.X R65, R150, R5, RZ, 0x1, P0 ;  /* 0x0000000596417211 */ /* 0x000fe200000f0cff */
[----:B------:R-:W2:Y:S01]  /*0c30*/  LDG.E.U16 R40, desc[UR10][R144.64] ;  /* 0x0000000a90287981 */ /* 0x000ea2000c1e1500 */
[----:B------:R-:W-:-:S02]  /*0c40*/  LEA R14, P1, R15, R4, 0x7 ;  /* 0x000000040f0e7211 */ /* 0x000fc400078238ff */
[-C--:B------:R-:W-:Y:S02]  /*0c50*/  LEA R134, P0, R135, R4.reuse, 0x7 ;  /* 0x0000000487867211 */ /* 0x080fe400078038ff */
[-C--:B------:R-:W-:Y:S02]  /*0c60*/  LEA.HI.X R59, R154, R5.reuse, RZ, 0x1, P2 ;  /* 0x000000059a3b7211 */ /* 0x080fe400010f0cff */
[-C--:B------:R-:W-:Y:S01]  /*0c70*/  LEA.HI.X R61, R146, R5.reuse, RZ, 0x1, P5 ;  /* 0x00000005923d7211 */ /* 0x080fe200028f0cff */
[----:B------:R-:W-:Y:S01]  /*0c80*/  IMAD.WIDE.U32 R146, R3, 0x2, R44 ;  /* 0x0000000203927825 */ /* 0x000fe200078e002c */
[----:B------:R-:W-:Y:S02]  /*0c90*/  LEA R126, P2, R127, R4, 0x7 ;  /* 0x000000047f7e7211 */ /* 0x000fe400078438ff */
[-C--:B------:R-:W-:Y:S02]  /*0ca0*/  LEA.HI.X R121, R158, R5.reuse, RZ, 0x1, P4 ;  /* 0x000000059e797211 */ /* 0x080fe400020f0cff */
[----:B------:R-:W-:-:S02]  /*0cb0*/  LEA.HI.X R15, R2, R5, RZ, 0x1, P1 ;  /* 0x00000005020f7211 */ /* 0x000fc400008f0cff */
[----:B------:R-:W-:Y:S01]  /*0cc0*/  LOP3.LUT R17, R7, 0xe4, RZ, 0xfc, !PT ;  /* 0x000000e407117812 */ /* 0x000fe200078efcff */
[----:B------:R0:W3:Y:S01]  /*0cd0*/  LDG.E.U16 R2, desc[UR10][R144.64+0x40] ;  /* 0x0000400a90027981 */ /* 0x0000e2000c1e1500 */
[-C--:B------:R-:W-:Y:S02]  /*0ce0*/  LEA R36, P4, R37, R4.reuse, 0x7 ;  /* 0x0000000425247211 */ /* 0x080fe400078838ff */
[-C--:B------:R-:W-:Y:S01]  /*0cf0*/  LEA.HI.X R135, R164, R5.reuse, RZ, 0x1, P0 ;  /* 0x00000005a4877211 */ /* 0x080fe200000f0cff */
[----:B------:R-:W-:Y:S01]  /*0d00*/  IMAD.SHL.U32 R0, R17, 0x40, RZ ;  /* 0x0000004011007824 */ /* 0x000fe200078e00ff */
[----:B------:R-:W-:Y:S02]  /*0d10*/  LEA R30, P0, R31, R4, 0x7 ;  /* 0x000000041f1e7211 */ /* 0x000fe400078038ff */
[-C--:B------:R-:W-:Y:S02]  /*0d20*/  LEA.HI.X R127, R168, R5.reuse, RZ, 0x1, P2 ;  /* 0x00000005a87f7211 */ /* 0x080fe400010f0cff */
[----:B------:R-:W-:Y:S01]  /*0d30*/  LOP3.LUT R123, R7, 0xa4, RZ, 0xfc, !PT ;  /* 0x000000a4077b7812 */ /* 0x000fe200078efcff */
[----:B0-----:R-:W-:Y:S01]  /*0d40*/  IMAD.WIDE.U32 R144, R3, 0x2, R50 ;  /* 0x0000000203907825 */ /* 0x001fe200078e0032 */
[----:B------:R-:W-:-:S02]  /*0d50*/  LEA.HI.X R37, R172, R5, RZ, 0x1, P4 ;  /* 0x00000005ac257211 */ /* 0x000fc400020f0cff */
[-C--:B------:R-:W-:Y:S01]  /*0d60*/  LEA.HI.X R31, R178, R5.reuse, RZ, 0x1, P0 ;  /* 0x00000005b21f7211 */ /* 0x080fe200000f0cff */
[----:B------:R-:W-:Y:S01]  /*0d70*/  IMAD.WIDE.U32 R168, R3, 0x2, R42 ;  /* 0x0000000203a87825 */ /* 0x000fe200078e002a */
[-C--:B------:R-:W-:Y:S01]  /*0d80*/  LEA R16, P0, R17, R4.reuse, 0x7 ;  /* 0x0000000411107211 */ /* 0x080fe200078038ff */
[----:B------:R-:W4:Y:S01]  /*0d90*/  LDG.E.U16 R42, desc[UR10][R146.64] ;  /* 0x0000000a922a7981 */ /* 0x000f22000c1e1500 */
[-C--:B------:R-:W-:Y:S01]  /*0da0*/  LEA R122, P5, R123, R4.reuse, 0x7 ;  /* 0x000000047b7a7211 */ /* 0x080fe200078a38ff */
[----:B------:R-:W-:Y:S01]  /*0db0*/  IMAD.WIDE.U32 R166, R3, 0x2, R46 ;  /* 0x0000000203a67825 */ /* 0x000fe200078e002e */
[-C--:B------:R-:W-:Y:S01]  /*0dc0*/  LEA.HI.X R17, R0, R5.reuse, RZ, 0x1, P0 ;  /* 0x0000000500117211 */ /* 0x080fe200000f0cff */
[----:B------:R0:W5:Y:S01]  /*0dd0*/  LDG.E.U16 R43, desc[UR10][R146.64+0x40] ;  /* 0x0000400a922b7981 */ /* 0x000162000c1e1500 */
[----:B------:R-:W-:Y:S01]  /*0de0*/  LOP3.LUT R35, R7, 0xc0, RZ, 0xfc, !PT ;  /* 0x000000c007237812 */ /* 0x000fe200078efcff */
[----:B------:R-:W-:Y:S01]  /*0df0*/  IMAD.WIDE.U32 R170, R3, 0x2, R52 ;  /* 0x0000000203aa7825 */ /* 0x000fe200078e0034 */
[C---:B------:R-:W-:Y:S01]  /*0e00*/  LOP3.LUT R23, R7.reuse, 0xd8, RZ, 0xfc, !PT ;  /* 0x000000d807177812 */ /* 0x040fe200078efcff */
[----:B------:R-:W5:Y:S01]  /*0e10*/  LDG.E.U16 R51, desc[UR10][R144.64] ;  /* 0x0000000a90337981 */ /* 0x000f62000c1e1500 */
[----:B------:R-:W-:Y:S01]  /*0e20*/  LOP3.LUT R21, R7, 0xdc, RZ, 0xfc, !PT ;  /* 0x000000dc07157812 */ /* 0x000fe200078efcff */
[----:B------:R-:W-:Y:S01]  /*0e30*/  IMAD.WIDE.U32 R172, R3, 0x2, R48 ;  /* 0x0000000203ac7825 */ /* 0x000fe200078e0030 */
[----:B------:R-:W-:Y:S01]  /*0e40*/  SHF.L.U32 R174, R35, 0x6, RZ ;  /* 0x0000000623ae7819 */ /* 0x000fe200000006ff */
[----:B------:R1:W5:Y:S01]  /*0e50*/  LDG.E.U16 R52, desc[UR10][R144.64+0x40] ;  /* 0x0000400a90347981 */ /* 0x000362000c1e1500 */
[----:B------:R-:W-:Y:S01]  /*0e60*/  LOP3.LUT R11, R7, 0xf4, RZ, 0xfc, !PT ;  /* 0x000000f4070b7812 */ /* 0x000fe200078efcff */
[----:B0-----:R-:W-:Y:S01]  /*0e70*/  IMAD.WIDE.U32 R146, R3, 0x2, R116 ;  /* 0x0000000203927825 */ /* 0x001fe200078e0074 */
[C---:B------:R-:W-:Y:S01]  /*0e80*/  SHF.L.U32 R186, R23.reuse, 0x6, RZ ;  /* 0x0000000617ba7819 */ /* 0x040fe200000006ff */
[----:B------:R-:W5:Y:S01]  /*0e90*/  LDG.E.U16 R46, desc[UR10][R168.64] ;  /* 0x0000000aa82e7981 */ /* 0x000f62000c1e1500 */
[----:B------:R-:W-:Y:S01]  /*0ea0*/  LEA R22, P4, R23, R4, 0x7 ;  /* 0x0000000417167211 */ /* 0x000fe200078838ff */
[----:B------:R-:W-:Y:S01]  /*0eb0*/  IMAD.SHL.U32 R160, R123, 0x40, RZ ;  /* 0x000000407ba07824 */ /* 0x000fe200078e00ff */
[----:B------:R-:W-:Y:S01]  /*0ec0*/  LOP3.LUT R63, R7, 0x8c, RZ, 0xfc, !PT ;  /* 0x0000008c073f7812 */ /* 0x000fe200078efcff */
[----:B------:R0:W5:Y:S01]  /*0ed0*/  LDG.E.U16 R47, desc[UR10][R168.64+0x40] ;  /* 0x0000400aa82f7981 */ /* 0x000162000c1e1500 */
[----:B------:R-:W-:Y:S01]  /*0ee0*/  IMAD.SHL.U32 R6, R21, 0x40, RZ ;  /* 0x0000004015067824 */ /* 0x000fe200078e00ff */
[----:B------:R-:W-:Y:S01]  /*0ef0*/  LOP3.LUT R9, R7, 0xf8, RZ, 0xfc, !PT ;  /* 0x000000f807097812 */ /* 0x000fe200078efcff */
[----:B-1----:R-:W-:Y:S01]  /*0f00*/  IMAD.WIDE.U32 R144, R3, 0x2, R112 ;  /* 0x0000000203907825 */ /* 0x002fe200078e0070 */
[----:B------:R-:W5:Y:S01]  /*0f10*/  LDG.E.U16 R44, desc[UR10][R166.64] ;  /* 0x0000000aa62c7981 */ /* 0x000f62000c1e1500 */
[----:B------:R-:W-:-:S02]  /*0f20*/  LEA.HI.X R123, R160, R5, RZ, 0x1, P5 ;  /* 0x00000005a07b7211 */ /* 0x000fc400028f0cff */
[-C--:B------:R-:W-:Y:S01]  /*0f30*/  LEA R34, P5, R35, R4.reuse, 0x7 ;  /* 0x0000000423227211 */ /* 0x080fe200078a38ff */
[----:B------:R1:W5:Y:S01]  /*0f40*/  LDG.E.U16 R41, desc[UR10][R166.64+0x40] ;  /* 0x0000400aa6297981 */ /* 0x000362000c1e1500 */
[----:B------:R-:W-:Y:S01]  /*0f50*/  IMAD.SHL.U32 R128, R11, 0x40, RZ ;  /* 0x000000400b807824 */ /* 0x000fe200078e00ff */
[-C--:B------:R-:W-:Y:S01]  /*0f60*/  LEA.HI.X R23, R186, R5.reuse, RZ, 0x1, P4 ;  /* 0x00000005ba177211 */ /* 0x080fe200020f0cff */
[----:B0-----:R-:W-:Y:S01]  /*0f70*/  IMAD.WIDE.U32 R168, R3, 0x2, R54 ;  /* 0x0000000203a87825 */ /* 0x001fe200078e0036 */
[----:B------:R-:W5:Y:S01]  /*0f80*/  LDG.E.U16 R49, desc[UR10][R170.64] ;  /* 0x0000000aaa317981 */ /* 0x000f62000c1e1500 */
[----:B------:R-:W-:Y:S02]  /*0f90*/  LEA.HI.X R35, R174, R5, RZ, 0x1, P5 ;  /* 0x00000005ae237211 */ /* 0x000fe400028f0cff */
[-C--:B------:R-:W-:Y:S01]  /*0fa0*/  LEA R20, P5, R21, R4.reuse, 0x7 ;  /* 0x0000000415147211 */ /* 0x080fe200078a38ff */
[----:B------:R0:W5:Y:S01]  /*0fb0*/  LDG.E.U16 R45, desc[UR10][R170.64+0x40] ;  /* 0x0000400aaa2d7981 */ /* 0x000162000c1e1500 */
[----:B------:R-:W-:Y:S01]  /*0fc0*/  IMAD.WIDE.U32 R140, R3, 0x2, R140 ;  /* 0x00000002038c7825 */ /* 0x000fe200078e008c */
[----:B------:R-:W-:-:S02]  /*0fd0*/  LEA R8, P4, R11, R4, 0x7 ;  /* 0x000000040b087211 */ /* 0x000fc400078838ff */
[----:B------:R-:W5:Y:S01]  /*0fe0*/  LDG.E.U16 R48, desc[UR10][R172.64] ;  /* 0x0000000aac307981 */ /* 0x000f62000c1e1500 */
[----:B-1----:R-:W-:Y:S01]  /*0ff0*/  IMAD.WIDE.U32 R166, R3, 0x2, R114 ;  /* 0x0000000203a67825 */ /* 0x002fe200078e0072 */
[----:B------:R-:W-:Y:S02]  /*1000*/  LEA R62, P6, R63, R4, 0x7 ;  /* 0x000000043f3e7211 */ /* 0x000fe400078c38ff */
[----:B------:R1:W5:Y:S01]  /*1010*/  LDG.E.U16 R53, desc[UR10][R172.64+0x40] ;  /* 0x0000400aac357981 */ /* 0x000362000c1e1500 */
[C---:B------:R-:W-:Y:S01]  /*1020*/  IMAD.WIDE.U32 R134, R3.reuse, 0x2, R134 ;  /* 0x0000000203867825 */ /* 0x040fe200078e0086 */
[----:B------:R-:W-:Y:S02]  /*1030*/  LEA.HI.X R21, R6, R5, RZ, 0x1, P5 ;  /* 0x0000000506157211 */ /* 0x000fe400028f0cff */
[----:B------:R-:W5:Y:S01]  /*1040*/  LDG.E.U16 R54, desc[UR10][R146.64] ;  /* 0x0000000a92367981 */ /* 0x000f62000c1e1500 */
[----:B0-----:R-:W-:Y:S01]  /*1050*/  IMAD.WIDE.U32 R170, R3, 0x2, R110 ;  /* 0x0000000203aa7825 */ /* 0x001fe200078e006e */
[----:B------:R-:W-:-:S02]  /*1060*/  LOP3.LUT R139, R7, 0xa8, RZ, 0xfc, !PT ;  /* 0x000000a8078b7812 */ /* 0x000fc400078efcff */
[----:B------:R0:W5:Y:S01]  /*1070*/  LDG.E.U16 R0, desc[UR10][R146.64+0x40] ;  /* 0x0000400a92007981 */ /* 0x000162000c1e1500 */
[----:B------:R-:W-:Y:S01]  /*1080*/  IMAD.SHL.U32 R148, R63, 0x40, RZ ;  /* 0x000000403f947824 */ /* 0x000fe200078e00ff */
[-C--:B------:R-:W-:Y:S01]  /*1090*/  LEA R6, P5, R9, R4.reuse, 0x7 ;  /* 0x0000000409067211 */ /* 0x080fe200078a38ff */
[----:B-1----:R-:W-:Y:S01]  /*10a0*/  IMAD.WIDE.U32 R172, R3, 0x2, R108 ;  /* 0x0000000203ac7825 */ /* 0x002fe200078e006c */
[----:B------:R-:W5:Y:S01]  /*10b0*/  LDG.E.U16 R114, desc[UR10][R144.64] ;  /* 0x0000000a90727981 */ /* 0x000f62000c1e1500 */
[----:B------:R-:W-:Y:S02]  /*10c0*/  LOP3.LUT R33, R7, 0xc4, RZ, 0xfc, !PT ;  /* 0x000000c407217812 */ /* 0x000fe400078efcff */
[----:B------:R-:W-:Y:S01]  /*10d0*/  IMAD.SHL.U32 R132, R9, 0x40, RZ ;  /* 0x0000004009847824 */ /* 0x000fe200078e00ff */
[----:B------:R1:W5:Y:S01]  /*10e0*/  LDG.E.U16 R113, desc[UR10][R144.64+0x40] ;  /* 0x0000400a90717981 */ /* 0x000362000c1e1500 */
[----:B------:R-:W-:Y:S01]  /*10f0*/  LOP3.LUT R27, R7, 0xd0, RZ, 0xfc, !PT ;  /* 0x000000d0071b7812 */ /* 0x000fe200078efcff */
[C---:B0-----:R-:W-:Y:S01]  /*1100*/  IMAD.WIDE.U32 R146, R3.reuse, 0x2, R102 ;  /* 0x0000000203927825 */ /* 0x041fe200078e0066 */
[-C--:B------:R-:W-:Y:S01]  /*1110*/  LEA.HI.X R9, R128, R5.reuse, RZ, 0x1, P4 ;  /* 0x0000000580097211 */ /* 0x080fe200020f0cff */
[----:B------:R-:W5:Y:S01]  /*1120*/  LDG.E.U16 R116, desc[UR10][R168.64] ;  /* 0x0000000aa8747981 */ /* 0x000f62000c1e1500 */
[-C--:B------:R-:W-:Y:S01]  /*1130*/  LEA.HI.X R63, R148, R5.reuse, RZ, 0x1, P6 ;  /* 0x00000005943f7211 */ /* 0x080fe200030f0cff */
[----:B------:R-:W-:Y:S01]  /*1140*/  IMAD.WIDE.U32 R34, R3, 0x2, R34 ;  /* 0x0000000203227825 */ /* 0x000fe200078e0022 */
[C---:B------:R-:W-:Y:S01]  /*1150*/  SHF.L.U32 R162, R139.reuse, 0x6, RZ ;  /* 0x000000068ba27819 */ /* 0x040fe200000006ff */
[----:B------:R0:W5:Y:S01]  /*1160*/  LDG.E.U16 R115, desc[UR10][R168.64+0x40] ;  /* 0x0000400aa8737981 */ /* 0x000162000c1e1500 */
[-C--:B------:R-:W-:Y:S01]  /*1170*/  LEA R138, P6, R139, R4.reuse, 0x7 ;  /* 0x000000048b8a7211 */ /* 0x080fe200078c38ff */
[----:B-1----:R-:W-:Y:S01]  /*1180*/  IMAD.WIDE.U32 R144, R3, 0x2, R98 ;  /* 0x0000000203907825 */ /* 0x002fe200078e0062 */
[----:B------:R-:W-:Y:S01]  /*1190*/  LOP3.LUT R19, R7, 0xe0, RZ, 0xfc, !PT ;  /* 0x000000e007137812 */ /* 0x000fe200078efcff */
[----:B------:R-:W5:Y:S01]  /*11a0*/  LDG.E.U16 R112, desc[UR10][R170.64] ;  /* 0x0000000aaa707981 */ /* 0x000f62000c1e1500 */
[-C--:B------:R-:W-:Y:S01]  /*11b0*/  LEA.HI.X R139, R162, R5.reuse, RZ, 0x1, P6 ;  /* 0x00000005a28b7211 */ /* 0x080fe200030f0cff */
[C---:B------:R-:W-:Y:S01]  /*11c0*/  IMAD.SHL.U32 R176, R33.reuse, 0x40, RZ ;  /* 0x0000004021b07824 */ /* 0x040fe200078e00ff */
[-C--:B------:R-:W-:Y:S01]  /*11d0*/  LEA R32, P6, R33, R4.reuse, 0x7 ;  /* 0x0000000421207211 */ /* 0x080fe200078c38ff */
[----:B------:R1:W5:Y:S01]  /*11e0*/  LDG.E.U16 R111, desc[UR10][R170.64+0x40] ;  /* 0x0000400aaa6f7981 */ /* 0x000362000c1e1500 */
[----:B------:R-:W-:Y:S01]  /*11f0*/  LOP3.LUT R13, R7, 0xec, RZ, 0xfc, !PT ;  /* 0x000000ec070d7812 */ /* 0x000fe200078efcff */
[----:B0-----:R-:W-:Y:S01]  /*1200*/  IMAD.WIDE.U32 R168, R3, 0x2, R106 ;  /* 0x0000000203a87825 */ /* 0x001fe200078e006a */
[CC--:B------:R-:W-:Y:S01]  /*1210*/  LEA R26, P2, R27.reuse, R4.reuse, 0x7 ;  /* 0x000000041b1a7211 */ /* 0x0c0fe200078438ff */
[----:B------:R-:W5:Y:S01]  /*1220*/  LDG.E.U16 R110, desc[UR10][R172.64] ;  /* 0x0000000aac6e7981 */ /* 0x000f62000c1e1500 */
[-C--:B------:R-:W-:Y:S01]  /*1230*/  LEA.HI.X R33, R176, R5.reuse, RZ, 0x1, P6 ;  /* 0x00000005b0217211 */ /* 0x080fe200030f0cff */
[----:B------:R-:W-:Y:S01]  /*1240*/  IMAD.SHL.U32 R182, R27, 0x40, RZ ;  /* 0x000000401bb67824 */ /* 0x000fe200078e00ff */
[----:B------:R-:W-:Y:S01]  /*1250*/  LOP3.LUT R7, R7, 0xfc, RZ, 0xfc, !PT ;  /* 0x000000fc07077812 */ /* 0x000fe200078efcff */
[----:B------:R0:W5:Y:S01]  /*1260*/  LDG.E.U16 R109, desc[UR10][R172.64+0x40] ;  /* 0x0000400aac6d7981 */ /* 0x000162000c1e1500 */
[C---:B------:R-:W-:Y:S01]  /*1270*/  IMAD.SHL.U32 R136, R19.reuse, 0x40, RZ ;  /* 0x0000004013887824 */ /* 0x040fe200078e00ff */
[----:B------:R-:W-:Y:S01]  /*1280*/  LEA R18, P6, R19, R4, 0x7 ;  /* 0x0000000413127211 */ /* 0x000fe200078c38ff */
[----:B-1----:R-:W-:Y:S01]  /*1290*/  IMAD.WIDE.U32 R170, R3, 0x2, R100 ;  /* 0x0000000203aa7825 */ /* 0x002fe200078e0064 */
[----:B------:R-:W5:Y:S01]  /*12a0*/  LDG.E.U16 R108, desc[UR10][R146.64] ;  /* 0x0000000a926c7981 */ /* 0x000f62000c1e1500 */
[----:B------:R-:W-:-:S02]  /*12b0*/  LEA.HI.X R27, R182, R5, RZ, 0x1, P2 ;  /* 0x00000005b61b7211 */ /* 0x000fc400010f0cff */
[C---:B------:R-:W-:Y:S01]  /*12c0*/  IMAD.SHL.U32 R118, R13.reuse, 0x40, RZ ;  /* 0x000000400d767824 */ /* 0x040fe200078e00ff */
[----:B------:R1:W5:Y:S01]  /*12d0*/  LDG.E.U16 R107, desc[UR10][R146.64+0x40] ;  /* 0x0000400a926b7981 */ /* 0x000362000c1e1500 */
[-C--:B------:R-:W-:Y:S01]  /*12e0*/  LEA R12, P2, R13, R4.reuse, 0x7 ;  /* 0x000000040d0c7211 */ /* 0x080fe200078438ff */
[----:B0-----:R-:W-:Y:S01]  /*12f0*/  IMAD.WIDE.U32 R172, R3, 0x2, R96 ;  /* 0x0000000203ac7825 */ /* 0x001fe200078e0060 */
[-C--:B------:R-:W-:Y:S01]  /*1300*/  LEA.HI.X R19, R136, R5.reuse, RZ, 0x1, P6 ;  /* 0x0000000588137211 */ /* 0x080fe200030f0cff */
[----:B------:R-:W5:Y:S01]  /*1310*/  LDG.E.U16 R102, desc[UR10][R144.64] ;  /* 0x0000000a90667981 */ /* 0x000f62000c1e1500 */
[----:B------:R-:W-:Y:S01]  /*1320*/  LEA R4, P6, R7, R4, 0x7 ;  /* 0x0000000407047211 */ /* 0x000fe200078c38ff */
[C---:B------:R-:W-:Y:S01]  /*1330*/  IMAD.WIDE.U32 R24, R3.reuse, 0x2, R24 ;  /* 0x0000000203187825 */ /* 0x040fe200078e0018 */
[-C--:B------:R-:W-:Y:S01]  /*1340*/  LEA.HI.X R13, R118, R5.reuse, RZ, 0x1, P2 ;  /* 0x00000005760d7211 */ /* 0x080fe200010f0cff */
[----:B------:R0:W5:Y:S01]  /*1350*/  LDG.E.U16 R101, desc[UR10][R144.64+0x40] ;  /* 0x0000400a90657981 */ /* 0x000162000c1e1500 */
[----:B------:R-:W-:Y:S01]  /*1360*/  LEA.HI.X R11, R124, R5, RZ, 0x1, P3 ;  /* 0x000000057c0b7211 */ /* 0x000fe200018f0cff */
[----:B-1----:R-:W-:-:S02]  /*1370*/  IMAD.WIDE.U32 R146, R3, 0x2, R90 ;  /* 0x0000000203927825 */ /* 0x002fc400078e005a */
[----:B------:R-:W5:Y:S04]  /*1380*/  LDG.E.U16 R50, desc[UR10][R166.64] ;  /* 0x0000000aa6327981 */ /* 0x000f68000c1e1500 */
[----:B------:R1:W5:Y:S04]  /*1390*/  LDG.E.U16 R117, desc[UR10][R166.64+0x40] ;  /* 0x0000400aa6757981 */ /* 0x000368000c1e1500 */
[----:B------:R-:W5:Y:S01]  /*13a0*/  LDG.E.U16 R55, desc[UR10][R140.64+0x40] ;  /* 0x0000400a8c377981 */ /* 0x000f62000c1e1500 */
[----:B0-----:R-:W-:-:S03]  /*13b0*/  IMAD.WIDE.U32 R144, R3, 0x2, R84 ;  /* 0x0000000203907825 */ /* 0x001fc600078e0054 */
[----:B------:R-:W5:Y:S04]  /*13c0*/  LDG.E.U16 R103, desc[UR10][R168.64+0x40] ;  /* 0x0000400aa8677981 */ /* 0x000f68000c1e1500 */
[----:B------:R-:W5:Y:S01]  /*13d0*/  LDG.E.U16 R128, desc[UR10][R134.64+0x40] ;  /* 0x0000400a86807981 */ /* 0x000f62000c1e1500 */
[----:B-1----:R-:W-:-:S03]  /*13e0*/  IMAD.WIDE.U32 R166, R3, 0x2, R104 ;  /* 0x0000000203a67825 */ /* 0x002fc600078e0068 */
[----:B------:R0:W5:Y:S01]  /*13f0*/  LDG.E.U16 R104, desc[UR10][R168.64] ;  /* 0x0000000aa8687981 */ /* 0x000162000c1e1500 */
[----:B------:R-:W-:-:S03]  /*1400*/  IMAD.WIDE.U32 R138, R3, 0x2, R138 ;  /* 0x00000002038a7825 */ /* 0x000fc600078e008a */
[----:B------:R-:W5:Y:S01]  /*1410*/  LDG.E.U16 R98, desc[UR10][R172.64] ;  /* 0x0000000aac627981 */ /* 0x000f62000c1e1500 */
[----:B------:R-:W-:Y:S01]  /*1420*/  IMAD.SHL.U32 R136, R7, 0x40, RZ ;  /* 0x0000004007887824 */ /* 0x000fe200078e00ff */
[-C--:B------:R-:W-:Y:S02]  /*1430*/  LEA.HI.X R7, R132, R5.reuse, RZ, 0x1, P5 ;  /* 0x0000000584077211 */ /* 0x080fe400028f0cff */
[----:B------:R1:W5:Y:S01]  /*1440*/  LDG.E.U16 R97, desc[UR10][R172.64+0x40] ;  /* 0x0000400aac617981 */ /* 0x000362000c1e1500 */
[C---:B0-----:R-:W-:Y:S01]  /*1450*/  IMAD.WIDE.U32 R168, R3.reuse, 0x2, R94 ;  /* 0x0000000203a87825 */ /* 0x041fe200078e005e */
[----:B------:R-:W-:Y:S02]  /*1460*/  LEA.HI.X R5, R136, R5, RZ, 0x1, P6 ;  /* 0x0000000588057211 */ /* 0x000fe400030f0cff */
[----:B------:R-:W5:Y:S04]  /*1470*/  LDG.E.U16 R96, desc[UR10][R146.64] ;  /* 0x0000000a92607981 */ /* 0x000f68000c1e1500 */
[----:B------:R0:W5:Y:S01]  /*1480*/  LDG.E.U16 R95, desc[UR10][R146.64+0x40] ;  /* 0x0000400a925f7981 */ /* 0x000162000c1e1500 */
[----:B-1----:R-:W-:-:S03]  /*1490*/  IMAD.WIDE.U32 R172, R3, 0x2, R88 ;  /* 0x0000000203ac7825 */ /* 0x002fc600078e0058 */
[----:B------:R-:W5:Y:S04]  /*14a0*/  LDG.E.U16 R90, desc[UR10][R144.64] ;  /* 0x0000000a905a7981 */ /* 0x000f68000c1e1500 */
[----:B------:R1:W5:Y:S01]  /*14b0*/  LDG.E.U16 R89, desc[UR10][R144.64+0x40] ;  /* 0x0000400a90597981 */ /* 0x000362000c1e1500 */
[----:B0-----:R-:W-:-:S03]  /*14c0*/  IMAD.WIDE.U32 R146, R3, 0x2, R78 ;  /* 0x0000000203927825 */ /* 0x001fc600078e004e */
        /* <DEDUP_REMOVED lines=36> */
[----:B------:R0:W5:Y:S04]  /*1710*/  LDG.E.U16 R56, desc[UR10][R140.64] ;  /* 0x0000000a8c387981 */ /* 0x000168000c1e1500 */
[----:B------:R-:W5:Y:S01]  /*1720*/  LDG.E.U16 R82, desc[UR10][R166.64] ;  /* 0x0000000aa6527981 */ /* 0x000f62000c1e1500 */
[----:B-1----:R-:W-:-:S03]  /*1730*/  IMAD.WIDE.U32 R144, R3, 0x2, R126 ;  /* 0x0000000203907825 */ /* 0x002fc600078e007e */
[----:B------:R-:W5:Y:S01]  /*1740*/  LDG.E.U16 R126, desc[UR10][R134.64] ;  /* 0x0000000a867e7981 */ /* 0x000f62000c1e1500 */
[----:B0-----:R-:W-:-:S03]  /*1750*/  IMAD.WIDE.U32 R140, R3, 0x2, R38 ;  /* 0x00000002038c7825 */ /* 0x001fc600078e0026 */
[----:B------:R-:W5:Y:S04]  /*1760*/  LDG.E.U16 R39, desc[UR10][R34.64] ;  /* 0x0000000a22277981 */ /* 0x000f68000c1e1500 */
[----:B------:R0:W5:Y:S04]  /*1770*/  LDG.E.U16 R81, desc[UR10][R166.64+0x40] ;  /* 0x0000400aa6517981 */ /* 0x000168000c1e1500 */
[----:B------:R1:W5:Y:S01]  /*1780*/  LDG.E.U16 R135, desc[UR10][R34.64+0x40] ;  /* 0x0000400a22877981 */ /* 0x000362000c1e1500 */
[----:B------:R-:W-:-:S03]  /*1790*/  IMAD.WIDE.U32 R32, R3, 0x2, R32 ;  /* 0x0000000203207825 */ /* 0x000fc600078e0020 */
[----:B------:R-:W5:Y:S01]  /*17a0*/  LDG.E.U16 R67, desc[UR10][R168.64+0x40] ;  /* 0x0000400aa8437981 */ /* 0x000f62000c1e1500 */
[----:B0-----:R-:W-:-:S03]  /*17b0*/  IMAD.WIDE.U32 R166, R3, 0x2, R68 ;  /* 0x0000000203a67825 */ /* 0x001fc600078e0044 */
[----:B------:R0:W5:Y:S01]  /*17c0*/  LDG.E.U16 R68, desc[UR10][R168.64] ;  /* 0x0000000aa8447981 */ /* 0x000162000c1e1500 */
[C---:B-1----:R-:W-:Y:S02]  /*17d0*/  IMAD.WIDE.U32 R34, R3.reuse, 0x2, R22 ;  /* 0x0000000203227825 */ /* 0x042fe400078e0016 */
[----:B------:R-:W1:Y:S01]  /*17e0*/  LDC.64 R22, c[0x0][0x218] ;  /* 0x00008600ff167b82 */ /* 0x000e620000000a00 */
[----:B------:R-:W5:Y:S01]  /*17f0*/  LDG.E.U16 R70, desc[UR10][R166.64] ;  /* 0x0000000aa6467981 */ /* 0x000f62000c1e1500 */
[----:B------:R-:W-:-:S03]  /*1800*/  IMAD.WIDE.U32 R16, R3, 0x2, R16 ;  /* 0x0000000203107825 */ /* 0x000fc600078e0010 */
[----:B------:R2:W5:Y:S01]  /*1810*/  LDG.E.U16 R69, desc[UR10][R166.64+0x40] ;  /* 0x0000400aa6457981 */ /* 0x000562000c1e1500 */
[----:B0-----:R-:W-:-:S03]  /*1820*/  IMAD.WIDE.U32 R168, R3, 0x2, R120 ;  /* 0x0000000203a87825 */ /* 0x001fc600078e0078 */
[----:B------:R-:W5:Y:S01]  /*1830*/  LDG.E.U16 R60, desc[UR10][R146.64] ;  /* 0x0000000a923c7981 */ /* 0x000f62000c1e1500 */
[----:B------:R-:W-:-:S03]  /*1840*/  IMAD.WIDE.U32 R30, R3, 0x2, R30 ;  /* 0x00000002031e7825 */ /* 0x000fc600078e001e */
[----:B------:R-:W5:Y:S01]  /*1850*/  LDG.E.U16 R120, desc[UR10][R138.64] ;  /* 0x0000000a8a787981 */ /* 0x000f62000c1e1500 */
[----:B--2---:R-:W-:-:S03]  /*1860*/  IMAD.WIDE.U32 R166, R3, 0x2, R58 ;  /* 0x0000000203a67825 */ /* 0x004fc600078e003a */
[----:B------:R0:W2:Y:S01]  /*1870*/  LDG.E.U16 R59, desc[UR10][R146.64+0x40] ;  /* 0x0000400a923b7981 */ /* 0x0000a2000c1e1500 */
[----:B------:R-:W-:-:S03]  /*1880*/  IMAD.WIDE.U32 R28, R3, 0x2, R28 ;  /* 0x00000002031c7825 */ /* 0x000fc600078e001c */
[----:B------:R3:W2:Y:S01]  /*1890*/  LDG.E.U16 R118, desc[UR10][R138.64+0x40] ;  /* 0x0000400a8a767981 */ /* 0x0006a2000c1e1500 */
[----:B------:R-:W-:-:S03]  /*18a0*/  IMAD.WIDE.U32 R26, R3, 0x2, R26 ;  /* 0x00000002031a7825 */ /* 0x000fc600078e001a */
[----:B------:R-:W2:Y:S01]  /*18b0*/  LDG.E.U16 R132, desc[UR10][R144.64+0x40] ;  /* 0x0000400a90847981 */ /* 0x000ea2000c1e1500 */
[----:B0-----:R-:W-:-:S03]  /*18c0*/  IMAD.WIDE.U32 R146, R3, 0x2, R130 ;  /* 0x0000000203927825 */ /* 0x001fc600078e0082 */
[----:B------:R-:W2:Y:S01]  /*18d0*/  LDG.E.U16 R130, desc[UR10][R144.64] ;  /* 0x0000000a90827981 */ /* 0x000ea2000c1e1500 */
[----:B---3--:R-:W-:-:S03]  /*18e0*/  IMAD.WIDE.U32 R138, R3, 0x2, R36 ;  /* 0x00000002038a7825 */ /* 0x008fc600078e0024 */
[----:B------:R-:W3:Y:S01]  /*18f0*/  LDG.E.U16 R136, desc[UR10][R32.64] ;  /* 0x0000000a20887981 */ /* 0x000ee2000c1e1500 */
[----:B------:R-:W-:-:S03]  /*1900*/  IMAD.WIDE.U32 R20, R3, 0x2, R20 ;  /* 0x0000000203147825 */ /* 0x000fc600078e0014 */
        /* <DEDUP_REMOVED lines=11> */
[----:B------:R-:W-:-:S03]  /*19c0*/  IMAD.SHL.U32 R152, R165, 0x80, RZ ;  /* 0x00000080a5987824 */ /* 0x000fc600078e00ff */
[----:B------:R-:W3:Y:S04]  /*19d0*/  LDG.E.U16 R134, desc[UR10][R138.64+0x40] ;  /* 0x0000400a8a867981 */ /* 0x000ee8000c1e1500 */
[----:B------:R-:W3:Y:S04]  /*19e0*/  LDG.E.U16 R24, desc[UR10][R16.64] ;  /* 0x0000000a10187981 */ /* 0x000ee8000c1e1500 */
[----:B------:R0:W3:Y:S04]  /*19f0*/  LDG.E.U16 R25, desc[UR10][R16.64+0x40] ;  /* 0x0000400a10197981 */ /* 0x0000e8000c1e1500 */
[----:B------:R-:W3:Y:S04]  /*1a00*/  LDG.E.U16 R127, desc[UR10][R146.64] ;  /* 0x0000000a927f7981 */ /* 0x000ee8000c1e1500 */
[----:B------:R-:W3:Y:S01]  /*1a10*/  LDG.E.U16 R131, desc[UR10][R146.64+0x40] ;  /* 0x0000400a92837981 */ /* 0x000ee2000c1e1500 */
[----:B0-----:R-:W-:Y:S01]  /*1a20*/  IMAD.WIDE.U32 R16, R3, 0x2, R6 ;  /* 0x0000000203107825 */ /* 0x001fe200078e0006 */
[----:B-1----:R-:W-:-:S02]  /*1a30*/  LEA R6, P0, R165, R22, 0x8 ;  /* 0x00000016a5067211 */ /* 0x002fc400078040ff */
[----:B------:R-:W3:Y:S04]  /*1a40*/  LDG.E.U16 R142, desc[UR10][R30.64] ;  /* 0x0000000a1e8e7981 */ /* 0x000ee8000c1e1500 */
[----:B------:R-:W3:Y:S01]  /*1a50*/  LDG.E.U16 R141, desc[UR10][R30.64+0x40] ;  /* 0x0000400a1e8d7981 */ /* 0x000ee2000c1e1500 */
[----:B------:R-:W-:-:S03]  /*1a60*/  LEA.HI.X R7, R152, R23, RZ, 0x1, P0 ;  /* 0x0000001798077211 */ /* 0x000fc600000f0cff */
[----:B------:R-:W3:Y:S04]  /*1a70*/  LDG.E.U16 R140, desc[UR10][R28.64] ;  /* 0x0000000a1c8c7981 */ /* 0x000ee8000c1e1500 */
[----:B------:R-:W3:Y:S01]  /*1a80*/  LDG.E.U16 R138, desc[UR10][R28.64+0x40] ;  /* 0x0000400a1c8a7981 */ /* 0x000ee2000c1e1500 */
[----:B------:R-:W-:-:S03]  /*1a90*/  IMAD.WIDE.U32 R4, R3, 0x2, R4 ;  /* 0x0000000203047825 */ /* 0x000fc600078e0004 */
[----:B------:R-:W3:Y:S04]  /*1aa0*/  LDG.E.U16 R139, desc[UR10][R26.64] ;  /* 0x0000000a1a8b7981 */ /* 0x000ee8000c1e1500 */
        /* <DEDUP_REMOVED lines=8> */
[----:B------:R0:W3:Y:S04]  /*1b30*/  LDG.E.U16 R21, desc[UR10][R12.64+0x40] ;  /* 0x0000400a0c157981 */ /* 0x0000e8000c1e1500 */
[----:B------:R-:W3:Y:S04]  /*1b40*/  LDG.E.U16 R31, desc[UR10][R14.64] ;  /* 0x0000000a0e1f7981 */ /* 0x000ee8000c1e1500 */
[----:B------:R1:W3:Y:S01]  /*1b50*/  LDG.E.U16 R35, desc[UR10][R14.64+0x40] ;  /* 0x0000400a0e237981 */ /* 0x0002e2000c1e1500 */
[----:B0-----:R-:W-:-:S03]  /*1b60*/  IMAD.SHL.U32 R12, R163, 0x80, RZ ;  /* 0x00000080a30c7824 */ /* 0x001fc600078e00ff */
[----:B------:R-:W3:Y:S04]  /*1b70*/  LDG.E.U16 R20, desc[UR10][R10.64] ;  /* 0x0000000a0a147981 */ /* 0x000ee8000c1e1500 */
[----:B------:R0:W3:Y:S01]  /*1b80*/  LDG.E.U16 R18, desc[UR10][R10.64+0x40] ;  /* 0x0000400a0a127981 */ /* 0x0000e2000c1e1500 */
[----:B-1----:R-:W-:-:S03]  /*1b90*/  SHF.L.U32 R14, R161, 0x7, RZ ;  /* 0x00000007a10e7819 */ /* 0x002fc600000006ff */
[----:B------:R-:W3:Y:S04]  /*1ba0*/  LDG.E.U16 R19, desc[UR10][R8.64] ;  /* 0x0000000a08137981 */ /* 0x000ee8000c1e1500 */
[----:B------:R1:W3:Y:S01]  /*1bb0*/  LDG.E.U16 R148, desc[UR10][R8.64+0x40] ;  /* 0x0000400a08947981 */ /* 0x0002e2000c1e1500 */
[----:B0-----:R-:W-:Y:S01]  /*1bc0*/  LEA R10, P0, R163, R22, 0x8 ;  /* 0x00000016a30a7211 */ /* 0x001fe200078040ff */
[----:B------:R-:W-:Y:S02]  /*1bd0*/  IMAD.WIDE.U32 R6, R3, 0x2, R6 ;  /* 0x0000000203067825 */ /* 0x000fe400078e0006 */
[----:B------:R-:W3:Y:S01]  /*1be0*/  LDG.E.U16 R152, desc[UR10][R4.64] ;  /* 0x0000000a04987981 */ /* 0x000ee2000c1e1500 */
[----:B------:R-:W-:-:S03]  /*1bf0*/  LEA.HI.X R11, R12, R23, RZ, 0x1, P0 ;  /* 0x000000170c0b7211 */ /* 0x000fc600000f0cff */
[----:B------:R0:W3:Y:S01]  /*1c00*/  LDG.E.U16 R154, desc[UR10][R4.64+0x40] ;  /* 0x0000400a049a7981 */ /* 0x0000e2000c1e1500 */
[-C--:B-1----:R-:W-:Y:S01]  /*1c10*/  LEA R8, P1, R161, R22.reuse, 0x8 ;  /* 0x00000016a1087211 */ /* 0x082fe200078240ff */
[----:B------:R-:W-:Y:S02]  /*1c20*/  IMAD.SHL.U32 R12, R159, 0x80, RZ ;  /* 0x000000809f0c7824 */ /* 0x000fe400078e00ff */
[----:B------:R-:W3:Y:S01]  /*1c30*/  LDG.E.U16 R147, desc[UR10][R16.64] ;  /* 0x0000000a10937981 */ /* 0x000ee2000c1e1500 */
[----:B------:R-:W-:Y:S01]  /*1c40*/  LEA.HI.X R9, R14, R23, RZ, 0x1, P1 ;  /* 0x000000170e097211 */ /* 0x000fe200008f0cff */
[----:B------:R-:W-:Y:S02]  /*1c50*/  IMAD.SHL.U32 R175, R157, 0x80, RZ ;  /* 0x000000809daf7824 */ /* 0x000fe400078e00ff */
[----:B------:R-:W3:Y:S01]  /*1c60*/  LDG.E.U16 R150, desc[UR10][R16.64+0x40] ;  /* 0x0000400a10967981 */ /* 0x000ee2000c1e1500 */
[----:B0-----:R-:W-:Y:S01]  /*1c70*/  LEA R4, P0, R159, R22, 0x8 ;  /* 0x000000169f047211 */ /* 0x001fe200078040ff */
[----:B------:R-:W-:-:S02]  /*1c80*/  IMAD.WIDE.U32 R8, R3, 0x2, R8 ;  /* 0x0000000203087825 */ /* 0x000fc400078e0008 */
[----:B------:R-:W3:Y:S01]  /*1c90*/  LDG.E.U16 R156, desc[UR10][R6.64] ;  /* 0x0000000a069c7981 */ /* 0x000ee2000c1e1500 */
[----:B------:R-:W-:-:S03]  /*1ca0*/  LEA.HI.X R5, R12, R23, RZ, 0x1, P0 ;  /* 0x000000170c057211 */ /* 0x000fc600000f0cff */
[----:B------:R-:W3:Y:S04]  /*1cb0*/  LDG.E.U16 R158, desc[UR10][R6.64+0xc0] ;  /* 0x0000c00a069e7981 */ /* 0x000ee8000c1e1500 */
[----:B------:R-:W3:Y:S04]  /*1cc0*/  LDG.E.U16 R17, desc[UR10][R6.64+0x40] ;  /* 0x0000400a06117981 */ /* 0x000ee8000c1e1500 */
[----:B------:R0:W3:Y:S01]  /*1cd0*/  LDG.E.U16 R16, desc[UR10][R6.64+0x80] ;  /* 0x0000800a06107981 */ /* 0x0000e2000c1e1500 */
[----:B------:R-:W-:-:S03]  /*1ce0*/  IMAD.WIDE.U32 R10, R3, 0x2, R10 ;  /* 0x00000002030a7825 */ /* 0x000fc600078e000a */
[----:B------:R-:W2:Y:S04]  /*1cf0*/  LDG.E.U16 R76, desc[UR10][R170.64] ;  /* 0x0000000aaa4c7981 */ /* 0x000ea8000c1e1500 */
[----:B------:R1:W3:Y:S01]  /*1d00*/  LDG.E.U16 R75, desc[UR10][R170.64+0x40] ;  /* 0x0000400aaa4b7981 */ /* 0x0002e2000c1e1500 */
[----:B0-----:R-:W-:Y:S01]  /*1d10*/  LEA R6, P1, R157, R22, 0x8 ;  /* 0x000000169d067211 */ /* 0x001fe200078240ff */
[----:B------:R-:W-:Y:S02]  /*1d20*/  IMAD.WIDE.U32 R12, R3, 0x2, R4 ;  /* 0x00000002030c7825 */ /* 0x000fe400078e0004 */
[----:B------:R-:W3:Y:S01]  /*1d30*/  LDG.E.U16 R164, desc[UR10][R8.64] ;  /* 0x0000000a08a47981 */ /* 0x000ee2000c1e1500 */
[----:B------:R-:W-:-:S03]  /*1d40*/  LEA.HI.X R7, R175, R23, RZ, 0x1, P1 ;  /* 0x00000017af077211 */ /* 0x000fc600008f0cff */
[----:B------:R-:W3:Y:S01]  /*1d50*/  LDG.E.U16 R163, desc[UR10][R8.64+0x40] ;  /* 0x0000400a08a37981 */ /* 0x000ee2000c1e1500 */
[----:B-1----:R-:W-:-:S03]  /*1d60*/  IMAD.WIDE.U32 R170, R3, 0x2, R62 ;  /* 0x0000000203aa7825 */ /* 0x002fc600078e003e */
[----:B------:R-:W3:Y:S01]  /*1d70*/  LDG.E.U16 R157, desc[UR10][R8.64+0x80] ;  /* 0x0000800a089d7981 */ /* 0x000ee2000c1e1500 */
[----:B------:R-:W-:-:S03]  /*1d80*/  LEA R4, P0, R155, R22, 0x8 ;  /* 0x000000169b047211 */ /* 0x000fc600078040ff */
[----:B------:R0:W3:Y:S04]  /*1d90*/  LDG.E.U16 R165, desc[UR10][R8.64+0xc0] ;  /* 0x0000c00a08a57981 */ /* 0x0000e8000c1e1500 */
[----:B------:R-:W3:Y:S04]  /*1da0*/  LDG.E.U16 R64, desc[UR10][R170.64] ;  /* 0x0000000aaa407981 */ /* 0x000ee8000c1e1500 */
[----:B------:R1:W3:Y:S01]  /*1db0*/  LDG.E.U16 R63, desc[UR10][R170.64+0x40] ;  /* 0x0000400aaa3f7981 */ /* 0x0002e2000c1e1500 */
[----:B0-----:R-:W-:-:S03]  /*1dc0*/  IMAD.SHL.U32 R9, R155, 0x80, RZ ;  /* 0x000000809b097824 */ /* 0x001fc600078e00ff */
[----:B------:R-:W3:Y:S01]  /*1dd0*/  LDG.E.U16 R161, desc[UR10][R10.64] ;  /* 0x0000000a0aa17981 */ /* 0x000ee2000c1e1500 */
[----:B------:R-:W-:-:S03]  /*1de0*/  IMAD.SHL.U32 R8, R153, 0x80, RZ ;  /* 0x0000008099087824 */ /* 0x000fc600078e00ff */
[----:B------:R-:W3:Y:S01]  /*1df0*/  LDG.E.U16 R160, desc[UR10][R10.64+0x40] ;  /* 0x0000400a0aa07981 */ /* 0x000ee2000c1e1500 */
[----:B-1----:R-:W-:-:S03]  /*1e00*/  IMAD.WIDE.U32 R170, R3, 0x2, R122 ;  /* 0x0000000203aa7825 */ /* 0x002fc600078e007a */
[----:B------:R-:W3:Y:S01]  /*1e10*/  LDG.E.U16 R159, desc[UR10][R10.64+0x80] ;  /* 0x0000800a0a9f7981 */ /* 0x000ee2000c1e1500 */
[----:B------:R-:W-:-:S03]  /*1e20*/  LEA.HI.X R5, R9, R23, RZ, 0x1, P0 ;  /* 0x0000001709057211 */ /* 0x000fc600000f0cff */
[----:B------:R0:W3:Y:S04]  /*1e30*/  LDG.E.U16 R162, desc[UR10][R10.64+0xc0] ;  /* 0x0000c00a0aa27981 */ /* 0x0000e8000c1e1500 */
[----:B------:R-:W-:Y:S04]  /*1e40*/  STL [R1+0x9c], R175 ;  /* 0x00009caf01007387 */ /* 0x000fe80000100800 */
[----:B------:R-:W3:Y:S01]  /*1e50*/  LDG.E.U16 R124, desc[UR10][R168.64] ;  /* 0x0000000aa87c7981 */ /* 0x000ee2000c1e1500 */
[----:B0-----:R-:W-:Y:S01]  /*1e60*/  IMAD.WIDE.U32 R10, R3, 0x2, R6 ;  /* 0x00000002030a7825 */ /* 0x001fe200078e0006 */
[----:B------:R-:W-:-:S02]  /*1e70*/  LEA R6, P1, R153, R22, 0x8 ;  /* 0x0000001699067211 */ /* 0x000fc400078240ff */
[----:B------:R-:W3:Y:S02]  /*1e80*/  LDG.E.U16 R123, desc[UR10][R168.64+0x40] ;  /* 0x0000400aa87b7981 */ /* 0x000ee4000c1e1500 */
[----:B------:R-:W-:Y:S02]  /*1e90*/  LEA.HI.X R7, R8, R23, RZ, 0x1, P1 ;  /* 0x0000001708077211 */ /* 0x000fe400008f0cff */
[----:B------:R-:W3:Y:S04]  /*1ea0*/  LDG.E.U16 R122, desc[UR10][R170.64] ;  /* 0x0000000aaa7a7981 */ /* 0x000ee8000c1e1500 */
[----:B------:R-:W3:Y:S04]  /*1eb0*/  LDG.E.U16 R121, desc[UR10][R170.64+0x40] ;  /* 0x0000400aaa797981 */ /* 0x000ee8000c1e1500 */
[----:B------:R-:W-:Y:S04]  /*1ec0*/  STL [R1+0x98], R9 ;  /* 0x0000980901007387 */ /* 0x000fe80000100800 */
[----:B------:R0:W-:Y:S04]  /*1ed0*/  STL [R1+0x94], R8 ;  /* 0x0000940801007387 */ /* 0x0001e80000100800 */
[----:B------:R-:W3:Y:S04]  /*1ee0*/  LDG.E.U16 R170, desc[UR10][R10.64] ;  /* 0x0000000a0aaa7981 */ /* 0x000ee8000c1e1500 */
[----:B------:R-:W3:Y:S01]  /*1ef0*/  LDG.E.U16 R169, desc[UR10][R10.64+0x40] ;  /* 0x0000400a0aa97981 */ /* 0x000ee2000c1e1500 */
[----:B0-----:R-:W-:-:S03]  /*1f00*/  IMAD.WIDE.U32 R8, R3, 0x2, R4 ;  /* 0x0000000203087825 */ /* 0x001fc600078e0004 */
[----:B------:R-:W3:Y:S01]  /*1f10*/  LDG.E.U16 R153, desc[UR10][R10.64+0x80] ;  /* 0x0000800a0a997981 */ /* 0x000ee2000c1e1500 */
[----:B------:R-:W-:-:S03]  /*1f20*/  LEA R4, P0, R151, R22, 0x8 ;  /* 0x0000001697047211 */ /* 0x000fc600078040ff */
[----:B------:R0:W3:Y:S04]  /*1f30*/  LDG.E.U16 R171, desc[UR10][R10.64+0xc0] ;  /* 0x0000c00a0aab7981 */ /* 0x0000e8000c1e1500 */
[----:B------:R-:W3:Y:S04]  /*1f40*/  LDG.E.U16 R58, desc[UR10][R166.64] ;  /* 0x0000000aa63a7981 */ /* 0x000ee8000c1e1500 */
[----:B------:R-:W3:Y:S01]  /*1f50*/  LDG.E.U16 R57, desc[UR10][R166.64+0x40] ;  /* 0x0000400aa6397981 */ /* 0x000ee2000c1e1500 */
[----:B0-----:R-:W-:Y:S01]  /*1f60*/  IMAD.SHL.U32 R11, R151, 0x80, RZ ;  /* 0x00000080970b7824 */ /* 0x001fe200078e00ff */
[----:B------:R-:W-:-:S02]  /*1f70*/  SHF.L.U32 R10, R149, 0x7, RZ ;  /* 0x00000007950a7819 */ /* 0x000fc400000006ff */
[----:B------:R-:W3:Y:S04]  /*1f80*/  LDG.E.U16 R155, desc[UR10][R12.64+0x80] ;  /* 0x0000800a0c9b7981 */ /* 0x000ee8000c1e1500 */
[----:B------:R-:W3:Y:S01]  /*1f90*/  LDG.E.U16 R168, desc[UR10][R12.64+0xc0] ;  /* 0x0000c00a0ca87981 */ /* 0x000ee2000c1e1500 */
[----:B------:R-:W-:-:S03]  /*1fa0*/  LEA.HI.X R5, R11, R23, RZ, 0x1, P0 ;  /* 0x000000170b057211 */ /* 0x000fc600000f0cff */
[----:B------:R-:W3:Y:S04]  /*1fb0*/  LDG.E.U16 R167, desc[UR10][R12.64] ;  /* 0x0000000a0ca77981 */ /* 0x000ee8000c1e1500 */
[----:B------:R0:W3:Y:S04]  /*1fc0*/  LDG.E.U16 R166, desc[UR10][R12.64+0x40] ;  /* 0x0000400a0ca67981 */ /* 0x0000e8000c1e1500 */
[----:B------:R-:W-:Y:S04]  /*1fd0*/  STL [R1+0x90], R11 ;  /* 0x0000900b01007387 */ /* 0x000fe80000100800 */
[----:B------:R-:W3:Y:S01]  /*1fe0*/  LDG.E.U16 R62, desc[UR10][R172.64] ;  /* 0x0000000aac3e7981 */ /* 0x000ee2000c1e1500 */
[----:B0-----:R-:W-:Y:S01]  /*1ff0*/  IMAD.WIDE.U32 R12, R3, 0x2, R6 ;  /* 0x00000002030c7825 */ /* 0x001fe200078e0006 */
[----:B------:R-:W-:-:S02]  /*2000*/  LEA R6, P1, R149, R22, 0x8 ;  /* 0x0000001695067211 */ /* 0x000fc400078240ff */
[----:B------:R0:W-:Y:S02]  /*2010*/  STL [R1+0x8c], R10 ;  /* 0x00008c0a01007387 */ /* 0x0001e40000100800 */
[----:B------:R-:W-:Y:S02]  /*2020*/  LEA.HI.X R7, R10, R23, RZ, 0x1, P1 ;  /* 0x000000170a077211 */ /* 0x000fe400008f0cff */
        /* <DEDUP_REMOVED lines=8> */
[----:B0-----:R-:W-:-:S03]  /*20b0*/  IMAD.SHL.U32 R13, R143, 0x80, RZ ;  /* 0x000000808f0d7824 */ /* 0x001fc600078e00ff */
[----:B------:R-:W3:Y:S01]  /*20c0*/  LDG.E.U16 R174, desc[UR10][R8.64+0xc0] ;  /* 0x0000c00a08ae7981 */ /* 0x000ee2000c1e1500 */
[----:B------:R-:W-:-:S03]  /*20d0*/  IMAD.SHL.U32 R12, R137, 0x80, RZ ;  /* 0x00000080890c7824 */ /* 0x000fc600078e00ff */
[----:B------:R-:W3:Y:S01]  /*20e0*/  LDG.E.U16 R173, desc[UR10][R8.64] ;  /* 0x0000000a08ad7981 */ /* 0x000ee2000c1e1500 */
[----:B------:R-:W-:-:S03]  /*20f0*/  LEA.HI.X R5, R13, R23, RZ, 0x1, P0 ;  /* 0x000000170d057211 */ /* 0x000fc600000f0cff */
[----:B------:R0:W3:Y:S04]  /*2100*/  LDG.E.U16 R172, desc[UR10][R8.64+0x40] ;  /* 0x0000400a08ac7981 */ /* 0x0000e8000c1e1500 */
[----:B------:R-:W-:Y:S01]  /*2110*/  STL [R1+0x88], R13 ;  /* 0x0000880d01007387 */ /* 0x000fe20000100800 */
[----:B------:R-:W-:-:S03]  /*2120*/  IMAD.SHL.U32 R200, R201, 0x4, RZ ;  /* 0x00000004c9c87824 */ /* 0x000fc600078e00ff */
[----:B------:R-:W3:Y:S01]  /*2130*/  LDG.E.U16 R143, desc[UR10][R10.64] ;  /* 0x0000000a0a8f7981 */ /* 0x000ee2000c1e1500 */
[----:B0-----:R-:W-:Y:S01]  /*2140*/  IMAD.WIDE.U32 R8, R3, 0x2, R6 ;  /* 0x0000000203087825 */ /* 0x001fe200078e0006 */
[----:B------:R-:W-:Y:S02]  /*2150*/  LEA R6, P1, R137, R22, 0x8 ;  /* 0x0000001689067211 */ /* 0x000fe400078240ff */
[----:B------:R0:W-:Y:S02]  /*2160*/  STL [R1+0x84], R12 ;  /* 0x0000840c01007387 */ /* 0x0001e40000100800 */
[----:B------:R-:W-:Y:S02]  /*2170*/  LEA.HI.X R7, R12, R23, RZ, 0x1, P1 ;  /* 0x000000170c077211 */ /* 0x000fe400008f0cff */
[----:B------:R-:W3:Y:S04]  /*2180*/  LDG.E.U16 R137, desc[UR10][R8.64] ;  /* 0x0000000a08897981 */ /* 0x000ee8000c1e1500 */
[----:B------:R-:W3:Y:S01]  /*2190*/  LDG.E.U16 R181, desc[UR10][R8.64+0x40] ;  /* 0x0000400a08b57981 */ /* 0x000ee2000c1e1500 */
[----:B0-----:R-:W-:-:S03]  /*21a0*/  IMAD.WIDE.U32 R12, R3, 0x2, R4 ;  /* 0x00000002030c7825 */ /* 0x001fc600078e0004 */
[----:B------:R-:W3:Y:S01]  /*21b0*/  LDG.E.U16 R182, desc[UR10][R8.64+0x80] ;  /* 0x0000800a08b67981 */ /* 0x000ee2000c1e1500 */
[----:B------:R-:W-:-:S03]  /*21c0*/  LEA R4, P0, R133, R22, 0x8 ;  /* 0x0000001685047211 */ /* 0x000fc600078040ff */
[----:B------:R0:W3:Y:S01]  /*21d0*/  LDG.E.U16 R183, desc[UR10][R8.64+0xc0] ;  /* 0x0000c00a08b77981 */ /* 0x0000e2000c1e1500 */
[----:B------:R-:W-:-:S03]  /*21e0*/  IMAD.WIDE.U32 R14, R3, 0x2, R6 ;  /* 0x00000002030e7825 */ /* 0x000fc600078e0006 */
[----:B------:R-:W3:Y:S04]  /*21f0*/  LDG.E.U16 R184, desc[UR10][R12.64+0x40] ;  /* 0x0000400a0cb87981 */ /* 0x000ee8000c1e1500 */
[----:B------:R-:W3:Y:S01]  /*2200*/  LDG.E.U16 R185, desc[UR10][R12.64+0x80] ;  /* 0x0000800a0cb97981 */ /* 0x000ee2000c1e1500 */
[----:B0-----:R-:W-:-:S03]  /*2210*/  IMAD.SHL.U32 R8, R133, 0x80, RZ ;  /* 0x0000008085087824 */ /* 0x001fc600078e00ff */
[----:B------:R-:W3:Y:S02]  /*2220*/  LDG.E.U16 R133, desc[UR10][R12.64] ;  /* 0x0000000a0c857981 */ /* 0x000ee4000c1e1500 */
[----:B------:R-:W-:Y:S02]  /*2230*/  LEA.HI.X R5, R8, R23, RZ, 0x1, P0 ;  /* 0x0000001708057211 */ /* 0x000fe400000f0cff */
[----:B------:R0:W3:Y:S04]  /*2240*/  LDG.E.U16 R186, desc[UR10][R12.64+0xc0] ;  /* 0x0000c00a0cba7981 */ /* 0x0000e8000c1e1500 */
[----:B------:R-:W3:Y:S04]  /*2250*/  LDG.E.U16 R178, desc[UR10][R10.64+0x40] ;  /* 0x0000400a0ab27981 */ /* 0x000ee8000c1e1500 */
[----:B------:R-:W3:Y:S01]  /*2260*/  LDG.E.U16 R179, desc[UR10][R10.64+0x80] ;  /* 0x0000800a0ab37981 */ /* 0x000ee2000c1e1500 */
[----:B0-----:R-:W-:-:S03]  /*2270*/  IMAD.SHL.U32 R13, R129, 0x80, RZ ;  /* 0x00000080810d7824 */ /* 0x001fc600078e00ff */
[----:B------:R0:W3:Y:S04]  /*2280*/  LDG.E.U16 R180, desc[UR10][R10.64+0xc0] ;  /* 0x0000c00a0ab47981 */ /* 0x0000e8000c1e1500 */
[----:B------:R1:W-:Y:S01]  /*2290*/  STL [R1+0x80], R8 ;  /* 0x0000800801007387 */ /* 0x0003e20000100800 */
[C---:B------:R-:W-:Y:S02]  /*22a0*/  SHF.L.U32 R12, R125.reuse, 0x7, RZ ;  /* 0x000000077d0c7819 */ /* 0x040fe400000006ff */
[-C--:B------:R-:W-:Y:S01]  /*22b0*/  LEA R6, P2, R125, R22.reuse, 0x8 ;  /* 0x000000167d067211 */ /* 0x080fe200078440ff */
[----:B------:R-:W3:Y:S01]  /*22c0*/  LDG.E.U16 R187, desc[UR10][R14.64] ;  /* 0x0000000a0ebb7981 */ /* 0x000ee2000c1e1500 */
[----:B0-----:R-:W-:Y:S01]  /*22d0*/  IMAD.WIDE.U32 R10, R3, 0x2, R4 ;  /* 0x00000002030a7825 */ /* 0x001fe200078e0004 */
[----:B------:R-:W-:-:S02]  /*22e0*/  LEA R4, P0, R201, R22, 0x3 ;  /* 0x00000016c9047211 */ /* 0x000fc400078018ff */
[----:B------:R-:W3:Y:S01]  /*22f0*/  LDG.E.U16 R188, desc[UR10][R14.64+0x40] ;  /* 0x0000400a0ebc7981 */ /* 0x000ee2000c1e1500 */
[----:B-1----:R-:W-:-:S03]  /*2300*/  LEA R8, P1, R129, R22, 0x8 ;  /* 0x0000001681087211 */ /* 0x002fc600078240ff */
[----:B------:R-:W3:Y:S01]  /*2310*/  LDG.E.U16 R189, desc[UR10][R14.64+0x80] ;  /* 0x0000800a0ebd7981 */ /* 0x000ee2000c1e1500 */
[----:B------:R-:W-:-:S03]  /*2320*/  LEA.HI.X R9, R13, R23, RZ, 0x1, P1 ;  /* 0x000000170d097211 */ /* 0x000fc600008f0cff */
[----:B------:R-:W3:Y:S01]  /*2330*/  LDG.E.U16 R190, desc[UR10][R14.64+0xc0] ;  /* 0x0000c00a0ebe7981 */ /* 0x000ee2000c1e1500 */
[----:B------:R-:W-:-:S03]  /*2340*/  LEA.HI.X R5, R200, R23, RZ, 0x1, P0 ;  /* 0x00000017c8057211 */ /* 0x000fc600000f0cff */
[----:B------:R0:W-:Y:S01]  /*2350*/  STL [R1+0x7c], R13 ;  /* 0x00007c0d01007387 */ /* 0x0001e20000100800 */
[----:B------:R-:W-:-:S03]  /*2360*/  LEA R22, P0, R119, R22, 0x8 ;  /* 0x0000001677167211 */ /* 0x000fc600078040ff */
[----:B------:R-:W3:Y:S04]  /*2370*/  LDG.E.U16 R125, desc[UR10][R10.64+0x40] ;  /* 0x0000400a0a7d7981 */ /* 0x000ee8000c1e1500 */
[----:B------:R-:W3:Y:S04]  /*2380*/  LDG.E.U16 R14, desc[UR10][R10.64+0x80] ;  /* 0x0000800a0a0e7981 */ /* 0x000ee8000c1e1500 */
[----:B0-----:R-:W3:Y:S04]  /*2390*/  LDG.E.U16 R13, desc[UR10][R10.64] ;  /* 0x0000000a0a0d7981 */ /* 0x001ee8000c1e1500 */
[----:B------:R0:W3:Y:S01]  /*23a0*/  LDG.E.U16 R15, desc[UR10][R10.64+0xc0] ;  /* 0x0000c00a0a0f7981 */ /* 0x0000e2000c1e1500 */
[----:B------:R-:W-:Y:S01]  /*23b0*/  LEA.HI.X R7, R12, R23, RZ, 0x1, P2 ;  /* 0x000000170c077211 */ /* 0x000fe200010f0cff */
[----:B0-----:R-:W-:-:S05]  /*23c0*/  IMAD.SHL.U32 R10, R119, 0x80, RZ ;  /* 0x00000080770a7824 */ /* 0x001fca00078e00ff */
[----:B------:R-:W-:Y:S01]  /*23d0*/  LEA.HI.X R23, R10, R23, RZ, 0x1, P0 ;  /* 0x000000170a177211 */ /* 0x000fe200000f0cff */
[C---:B------:R-:W-:Y:S01]  /*23e0*/  IMAD.WIDE.U32 R8, R3.reuse, 0x2, R8 ;  /* 0x0000000203087825 */ /* 0x040fe200078e0008 */
[----:B------:R-:W-:Y:S03]  /*23f0*/  STL [R1+0x78], R12 ;  /* 0x0000780c01007387 */ /* 0x000fe60000100800 */
[C---:B------:R-:W-:Y:S01]  /*2400*/  IMAD.WIDE.U32 R6, R3.reuse, 0x2, R6 ;  /* 0x0000000203067825 */ /* 0x040fe200078e0006 */
[----:B------:R-:W3:Y:S03]  /*2410*/  LDG.E.U16 R119, desc[UR10][R8.64] ;  /* 0x0000000a08777981 */ /* 0x000ee6000c1e1500 */
[C---:B------:R-:W-:Y:S01]  /*2420*/  IMAD.WIDE.U32 R4, R3.reuse, 0x2, R4 ;  /* 0x0000000203047825 */ /* 0x040fe200078e0004 */
[----:B------:R-:W3:Y:S03]  /*2430*/  LDG.E.U16 R129, desc[UR10][R8.64+0x40] ;  /* 0x0000400a08817981 */ /* 0x000ee6000c1e1500 */
[C---:B------:R-:W-:Y:S01]  /*2440*/  IMAD.WIDE.U32 R22, R3.reuse, 0x2, R22 ;  /* 0x0000000203167825 */ /* 0x040fe200078e0016 */
[----:B------:R0:W-:Y:S04]  /*2450*/  STL [R1+0xa0], R10 ;  /* 0x0000a00a01007387 */ /* 0x0001e80000100800 */
[----:B------:R-:W3:Y:S04]  /*2460*/  LDG.E.U16 R191, desc[UR10][R8.64+0x80] ;  /* 0x0000800a08bf7981 */ /* 0x000ee8000c1e1500 */
[----:B------:R-:W3:Y:S04]  /*2470*/  LDG.E.U16 R192, desc[UR10][R8.64+0xc0] ;  /* 0x0000c00a08c07981 */ /* 0x000ee8000c1e1500 */
[----:B------:R-:W3:Y:S04]  /*2480*/  LDG.E.U16 R193, desc[UR10][R6.64] ;  /* 0x0000000a06c17981 */ /* 0x000ee8000c1e1500 */
[----:B------:R-:W3:Y:S04]  /*2490*/  LDG.E.U16 R194, desc[UR10][R6.64+0x40] ;  /* 0x0000400a06c27981 */ /* 0x000ee8000c1e1500 */
[----:B------:R-:W3:Y:S04]  /*24a0*/  LDG.E.U16 R195, desc[UR10][R6.64+0x80] ;  /* 0x0000800a06c37981 */ /* 0x000ee8000c1e1500 */
[----:B------:R1:W3:Y:S04]  /*24b0*/  LDG.E.U16 R196, desc[UR10][R6.64+0xc0] ;  /* 0x0000c00a06c47981 */ /* 0x0002e8000c1e1500 */
[----:B0-----:R-:W3:Y:S04]  /*24c0*/  LDG.E.U16 R10, desc[UR10][R4.64] ;  /* 0x0000000a040a7981 */ /* 0x001ee8000c1e1500 */
[----:B------:R-:W3:Y:S04]  /*24d0*/  LDG.E.U16 R11, desc[UR10][R4.64+0x40] ;  /* 0x0000400a040b7981 */ /* 0x000ee8000c1e1500 */
[----:B------:R-:W3:Y:S04]  /*24e0*/  LDG.E.U16 R12, desc[UR10][R4.64+0x80] ;  /* 0x0000800a040c7981 */ /* 0x000ee8000c1e1500 */
[----:B------:R-:W3:Y:S04]  /*24f0*/  LDG.E.U16 R8, desc[UR10][R4.64+0xc0] ;  /* 0x0000c00a04087981 */ /* 0x000ee8000c1e1500 */
[----:B------:R-:W3:Y:S04]  /*2500*/  LDG.E.U16 R9, desc[UR10][R22.64] ;  /* 0x0000000a16097981 */ /* 0x000ee8000c1e1500 */
[----:B------:R-:W3:Y:S04]  /*2510*/  LDG.E.U16 R197, desc[UR10][R22.64+0x40] ;  /* 0x0000400a16c57981 */ /* 0x000ee8000c1e1500 */
[----:B------:R-:W3:Y:S04]  /*2520*/  LDG.E.U16 R198, desc[UR10][R22.64+0x80] ;  /* 0x0000800a16c67981 */ /* 0x000ee8000c1e1500 */
[----:B------:R-:W3:Y:S01]  /*2530*/  LDG.E.U16 R199, desc[UR10][R22.64+0xc0] ;  /* 0x0000c00a16c77981 */ /* 0x000ee2000c1e1500 */
[----:B------:R-:W0:Y:S01]  /*2540*/  S2UR UR4, SR_CgaCtaId ;  /* 0x00000000000479c3 */ /* 0x000e220000008800 */
[----:B------:R-:W-:Y:S01]  /*2550*/  UMOV UR8, 0x400 ;  /* 0x0000040000087882 */ /* 0x000fe20000000000 */
[----:B-1----:R-:W-:Y:S01]  /*2560*/  IMAD R7, R3, 0x2, R200 ;  /* 0x0000000203077824 */ /* 0x002fe200078e02c8 */
[----:B------:R-:W-:-:S04]  /*2570*/  SHF.R.U32.HI R6, RZ, 0x1, R201 ;  /* 0x00000001ff067819 */ /* 0x000fc800000116c9 */
[----:B------:R-:W-:Y:S01]  /*2580*/  LOP3.LUT R7, R7, R6, RZ, 0x3c, !PT ;  /* 0x0000000607077212 */ /* 0x000fe200078e3cff */
[----:B0-----:R-:W-:-:S09]  /*2590*/  ULEA UR8, UR4, UR8, 0x18 ;  /* 0x0000000804087291 */ /* 0x001fd2000f8ec03f */
[----:B------:R-:W-:Y:S04]  /*25a0*/  STS.U16 [R7+UR8], R40 ;  /* 0x0000002807007988 */ /* 0x000fe80008000408 */
[----:B------:R-:W-:Y:S04]  /*25b0*/  STS.U16 [R7+UR8+0x40], R2 ;  /* 0x0000400207007988 */ /* 0x000fe80008000408 */
[----:B----4-:R-:W-:Y:S04]  /*25c0*/  STS.U16 [R7+UR8+0x240], R42 ;  /* 0x0002402a07007988 */ /* 0x010fe80008000408 */
[----:B-----5:R-:W-:Y:S04]  /*25d0*/  STS.U16 [R7+UR8+0x200], R43 ;  /* 0x0002002b07007988 */ /* 0x020fe80008000408 */
[----:B------:R-:W-:Y:S04]  /*25e0*/  STS.U16 [R7+UR8+0x400], R44 ;  /* 0x0004002c07007988 */ /* 0x000fe80008000408 */
        /* <DEDUP_REMOVED lines=53> */
[----:B--2---:R-:W-:Y:S04]  /*2940*/  STS.U16 [R7+UR8+0x3a40], R76 ;  /* 0x003a404c07007988 */ /* 0x004fe80008000408 */
[----:B---3--:R-:W-:Y:S04]  /*2950*/  STS.U16 [R7+UR8+0x3a00], R75 ;  /* 0x003a004b07007988 */ /* 0x008fe80008000408 */
        /* <DEDUP_REMOVED lines=19> */
[----:B------:R0:W-:Y:S04]  /*2a90*/  STS.U16 [R7+UR8+0x4e00], R55 ;  /* 0x004e003707007988 */ /* 0x0001e80008000408 */
        /* <DEDUP_REMOVED lines=111> */
[----:B------:R1:W-:Y:S01]  /*3190*/  STS.U16 [R7+UR8+0xbe00], R199 ;  /* 0x00be00c707007988 */ /* 0x0003e20008000408 */
[----:B------:R-:W-:Y:S01]  /*31a0*/  BAR.SYNC.DEFER_BLOCKING 0x0 ;  /* 0x0000000000007b1d */ /* 0x000fe20000010000 */
[----:B------:R-:W-:-:S04]  /*31b0*/  UIADD3 UR4, UR8, 0x8000, URZ ;  /* 0x0000800008047890 */ /* 0x000fc8000fffe03f */
[----:B------:R-:W-:Y:S02]  /*31c0*/  USHF.R.U32.HI UR9, URZ, 0x4, UR4 ;  /* 0x000000043f097899 */ /* 0x000fe40008011604 */
[----:B------:R-:W-:Y:S02]  /*31d0*/  USHF.R.U32.HI UR4, URZ, 0x4, UR8 ;  /* 0x000000043f047899 */ /* 0x000fe40008011608 */
[----:B------:R-:W-:Y:S02]  /*31e0*/  USGXT.U32 UR9, UR9, 0xe ;  /* 0x0000000e0909789a */ /* 0x000fe40008000000 */
[----:B------:R-:W-:Y:S02]  /*31f0*/  USGXT.U32 UR4, UR4, 0xe ;  /* 0x0000000e0404789a */ /* 0x000fe40008000000 */
[----:B------:R-:W-:Y:S01]  /*3200*/  ULOP3.LUT UR6, UR9, 0x2000000, URZ, 0xfc, !UPT ;  /* 0x0200000009067892 */ /* 0x000fe2000f8efc3f */
[----:B------:R-:W-:Y:S01]  /*3210*/  UMOV UR5, 0x40000040 ;  /* 0x4000004000057882 */ /* 0x000fe20000000000 */
[----:B------:R-:W-:Y:S01]  /*3220*/  UMOV UR7, 0x40000040 ;  /* 0x4000004000077882 */ /* 0x000fe20000000000 */
[----:B0-----:R-:W-:-:S06]  /*3230*/  WARPGROUP.ARRIVE ;  /* 0x00000000000079c5 */ /* 0x001fcc0000000000 */
[----:B------:R-:W-:Y:S01]  /*3240*/  HGMMA.64x128x16.F32.BF16 R40, gdesc[UR4].tnspB, RZ, !UPT, gsb0 ;  /* 0x41e00000042879f0 */ /* 0x000fe2000c0018ff */
[----:B------:R-:W-:Y:S02]  /*3250*/  UIADD3 UR12, UP0, UR4, 0x2, URZ ;  /* 0x00000002040c7890 */ /* 0x000fe4000ff1e03f */
[----:B------:R-:W-:Y:S01]  /*3260*/  UIADD3 UR14, UP1, UR9, 0x2000080, URZ ;  /* 0x02000080090e7890 */ /* 0x000fe2000ff3e03f */
[----:B------:R-:W-:Y:S01]  /*3270*/  UMOV UR4, URZ ;  /* 0x0000003f00047c82 */ /* 0x000fe20008000000 */
[----:B------:R-:W-:Y:S01]  /*3280*/  UMOV UR5, URZ ;  /* 0x0000003f00057c82 */ /* 0x000fe20008000000 */
[----:B------:R-:W-:Y:S02]  /*3290*/  UIADD3.X UR13, UR4, 0x40000040, URZ, UP0, !UPT ;  /* 0x40000040040d7890 */ /* 0x000fe400087fe43f */
[----:B------:R-:W-:Y:S02]  /*32a0*/  UIADD3.X UR15, UR5, 0x40000040, URZ, UP1, !UPT ;  /* 0x40000040050f7890 */ /* 0x000fe40008ffe43f */
[----:B------:R-:W-:-:S02]  /*32b0*/  UIADD3.64 UR20, UR12, 0x2, URZ ;  /* 0x000000020c147897 */ /* 0x000fc4000fffe03f */
[----:B------:R-:W-:Y:S01]  /*32c0*/  UIADD3.64 UR22, UR14, 0x80, URZ ;  /* 0x000000800e167897 */ /* 0x000fe2000fffe03f */
[----:B------:R-:W-:Y:S02]  /*32d0*/  WARPGROUP.DEPBAR.LE gsb0, 0x0 ;  /* 0x00008000000079c5 */ /* 0x000fe40000010000 */
[----:B------:R-:W-:-:S06]  /*32e0*/  WARPGROUP.ARRIVE ;  /* 0x00000000000079c5 */ /* 0x000fcc0000000000 */
[----:B------:R-:W-:Y:S01]  /*32f0*/  HGMMA.64x128x16.F32.BF16 R40, gdesc[UR12].tnspB, R40, gsb0 ;  /* 0x41e000000c2879f0 */ /* 0x000fe20008001828 */
[----:B------:R-:W-:Y:S02]  /*3300*/  UIADD3.64 UR16, UR12, 0x4, URZ ;  /* 0x000000040c107897 */ /* 0x000fe4000fffe03f */
[----:B------:R-:W-:Y:S01]  /*3310*/  UIADD3.64 UR18, UR14, 0x100, URZ ;  /* 0x000001000e127897 */ /* 0x000fe2000fffe03f */
[----:B------:R-:W-:Y:S02]  /*3320*/  WARPGROUP.DEPBAR.LE gsb0, 0x0 ;  /* 0x00008000000079c5 */ /* 0x000fe40000010000 */
[----:B------:R-:W-:-:S06]  /*3330*/  WARPGROUP.ARRIVE ;  /* 0x00000000000079c5 */ /* 0x000fcc0000000000 */
[----:B------:R-:W-:Y:S01]  /*3340*/  HGMMA.64x128x16.F32.BF16 R40, gdesc[UR20].tnspB, R40, gsb0 ;  /* 0x41e00000142879f0 */ /* 0x000fe20008001828 */
[----:B------:R-:W-:Y:S02]  /*3350*/  UIADD3.64 UR4, UR12, 0x1fe, URZ ;  /* 0x000001fe0c047897 */ /* 0x000fe4000fffe03f */
[----:B------:R-:W-:Y:S02]  /*3360*/  WARPGROUP.DEPBAR.LE gsb0, 0x0 ;  /* 0x00008000000079c5 */ /* 0x000fe40000010000 */
[----:B------:R-:W-:-:S07]  /*3370*/  WARPGROUP.ARRIVE ;  /* 0x00000000000079c5 */ /* 0x000fce0000000000 */
[----:B------:R-:W-:Y:S01]  /*3380*/  HGMMA.64x128x16.F32.BF16 R40, gdesc[UR16].tnspB, R40, gsb0 ;  /* 0x41e00000102879f0 */ /* 0x000fe20008001828 */
[----:B------:R-:W-:Y:S01]  /*3390*/  UIADD3.64 UR24, UR12, 0x200, URZ ;  /* 0x000002000c187897 */ /* 0x000fe2000fffe03f */
[----:B------:R-:W-:Y:S01]  /*33a0*/  UMOV UR26, UR14 ;  /* 0x0000000e001a7c82 */ /* 0x000fe20008000000 */
[----:B------:R-:W-:Y:S01]  /*33b0*/  UMOV UR27, UR15 ;  /* 0x0000000f001b7c82 */ /* 0x000fe20008000000 */
[----:B------:R-:W-:Y:S02]  /*33c0*/  WARPGROUP.DEPBAR.LE gsb0, 0x0 ;  /* 0x00008000000079c5 */ /* 0x000fe40000010000 */
[----:B-1----:R-:W-:-:S06]  /*33d0*/  WARPGROUP.ARRIVE ;  /* 0x00000000000079c5 */ /* 0x002fcc0000000000 */
[----:B------:R-:W-:Y:S01]  /*33e0*/  HGMMA.64x128x16.F32.BF16 R152, gdesc[UR4].tnspB, RZ, !UPT, gsb0 ;  /* 0x41e00000049879f0 */ /* 0x000fe2000c0018ff */
[----:B------:R-:W-:Y:S02]  /*33f0*/  UIADD3.64 UR20, UR12, 0x202, URZ ;  /* 0x000002020c147897 */ /* 0x000fe4000fffe03f */
[----:B------:R-:W-:Y:S02]  /*3400*/  WARPGROUP.DEPBAR.LE gsb0, 0x0 ;  /* 0x00008000000079c5 */ /* 0x000fe40000010000 */
[----:B------:R-:W-:-:S07]  /*3410*/  WARPGROUP.ARRIVE ;  /* 0x00000000000079c5 */ /* 0x000fce0000000000 */
[----:B------:R-:W-:Y:S01]  /*3420*/  HGMMA.64x128x16.F32.BF16 R152, gdesc[UR24].tnspB, R152, gsb0 ;  /* 0x41e00000189879f0 */ /* 0x000fe20008001898 */
[----:B------:R-:W-:Y:S02]  /*3430*/  UIADD3.64 UR16, UR12, 0x204, URZ ;  /* 0x000002040c107897 */ /* 0x000fe4000fffe03f */
[----:B------:R-:W-:Y:S02]  /*3440*/  WARPGROUP.DEPBAR.LE gsb0, 0x0 ;  /* 0x00008000000079c5 */ /* 0x000fe40000010000 */
[----:B------:R-:W-:-:S07]  /*3450*/  WARPGROUP.ARRIVE ;  /* 0x00000000000079c5 */ /* 0x000fce0000000000 */
[----:B------:R-:W-:Y:S01]  /*3460*/  HGMMA.64x128x16.F32.BF16 R152, gdesc[UR20].tnspB, R152, gsb0 ;  /* 0x41e00000149879f0 */ /* 0x000fe20008001898 */
[----:B------:R-:W-:Y:S04]  /*3470*/  STL [R1+0x50], R78 ;  /* 0x0000504e01007387 */ /* 0x000fe80000100800 */
[----:B------:R-:W-:Y:S04]  /*3480*/  STL [R1+0x54], R80 ;  /* 0x0000545001007387 */ /* 0x000fe80000100800 */
[----:B------:R-:W-:Y:S04]  /*3490*/  STL [R1+0x58], R82 ;  /* 0x0000585201007387 */ /* 0x000fe80000100800 */
[----:B------:R-:W-:Y:S01]  /*34a0*/  STL [R1+0x5c], R84 ;  /* 0x00005c5401007387 */ /* 0x000fe20000100800 */
[----:B------:R-:W-:-:S03]  /*34b0*/  UIADD3.64 UR4, UR12, 0x3fe, URZ ;  /* 0x000003fe0c047897 */ /* 0x000fc6000fffe03f */
[----:B------:R-:W-:Y:S04]  /*34c0*/  STL [R1+0x60], R86 ;  /* 0x0000605601007387 */ /* 0x000fe80000100800 */
[----:B------:R-:W-:Y:S01]  /*34d0*/  STL [R1+0x64], R92 ;  /* 0x0000645c01007387 */ /* 0x000fe20000100800 */
[----:B------:R-:W-:Y:S02]  /*34e0*/  WARPGROUP.DEPBAR.LE gsb0, 0x0 ;  /* 0x00008000000079c5 */ /* 0x000fe40000010000 */
[----:B------:R-:W-:-:S06]  /*34f0*/  WARPGROUP.ARRIVE ;  /* 0x00000000000079c5 */ /* 0x000fcc0000000000 */
[----:B------:R-:W-:Y:S01]  /*3500*/  HGMMA.64x128x16.F32.BF16 R152, gdesc[UR16].tnspB, R152, gsb0 ;  /* 0x41e00000109879f0 */ /* 0x000fe20008001898 */
[----:B------:R-:W-:Y:S01]  /*3510*/  STL [R1+0x68], R94 ;  /* 0x0000685e01007387 */ /* 0x000fe20000100800 */
[----:B------:R-:W-:Y:S01]  /*3520*/  IMAD.MOV.U32 R217, RZ, RZ, R90 ;  /* 0x000000ffffd97224 */ /* 0x000fe200078e005a */
[----:B------:R-:W-:Y:S02]  /*3530*/  MOV R244, R95 ;  /* 0x0000005f00f47202 */ /* 0x000fe40000000f00 */
[----:B------:R-:W-:Y:S01]  /*3540*/  STL [R1+0x6c], R96 ;  /* 0x00006c6001007387 */ /* 0x000fe20000100800 */
[----:B------:R-:W-:Y:S02]  /*3550*/  IMAD.MOV.U32 R216, RZ, RZ, R88 ;  /* 0x000000ffffd87224 */ /* 0x000fe400078e0058 */
[----:B------:R-:W-:Y:S01]  /*3560*/  IMAD.MOV.U32 R3, RZ, RZ, R102 ;  /* 0x000000ffff037224 */ /* 0x000fe200078e0066 */
[----:B------:R-:W-:Y:S01]  /*3570*/  STL [R1+0x70], R98 ;  /* 0x0000706201007387 */ /* 0x000fe20000100800 */
[----:B------:R-:W-:-:S02]  /*3580*/  IMAD.MOV.U32 R249, RZ, RZ, R89 ;  /* 0x000000fffff97224 */ /* 0x000fc400078e0059 */
[----:B------:R-:W-:Y:S01]  /*3590*/  IMAD.MOV.U32 R248, RZ, RZ, R91 ;  /* 0x000000fffff87224 */ /* 0x000fe200078e005b */
[----:B------:R0:W-:Y:S01]  /*35a0*/  STL [R1+0x74], R100 ;  /* 0x0000746401007387 */ /* 0x0001e20000100800 */
[----:B------:R-:W-:Y:S02]  /*35b0*/  IMAD.MOV.U32 R245, RZ, RZ, R93 ;  /* 0x000000fffff57224 */ /* 0x000fe400078e005d */
[----:B------:R-:W-:Y:S02]  /*35c0*/  IMAD.MOV.U32 R241, RZ, RZ, R97 ;  /* 0x000000fffff17224 */ /* 0x000fe400078e0061 */
[----:B------:R-:W-:Y:S02]  /*35d0*/  IMAD.MOV.U32 R240, RZ, RZ, R99 ;  /* 0x000000fffff07224 */ /* 0x000fe400078e0063 */
[----:B------:R-:W-:Y:S02]  /*35e0*/  IMAD.MOV.U32 R237, RZ, RZ, R101 ;  /* 0x000000ffffed7224 */ /* 0x000fe400078e0065 */
[----:B------:R-:W-:Y:S01]  /*35f0*/  IMAD.MOV.U32 R236, RZ, RZ, R103 ;  /* 0x000000ffffec7224 */ /* 0x000fe200078e0067 */
[----:B------:R-:W-:-:S02]  /*3600*/  WARPGROUP.DEPBAR.LE gsb0, 0x0 ;  /* 0x00008000000079c5 */ /* 0x000fc40000010000 */
[----:B0-----:R-:W-:-:S06]  /*3610*/  WARPGROUP.ARRIVE ;  /* 0x00000000000079c5 */ /* 0x001fcc0000000000 */
[----:B------:R-:W-:Y:S01]  /*3620*/  HGMMA.64x128x16.F32.BF16 R88, gdesc[UR4].tnspB, RZ, !UPT, gsb0 ;  /* 0x41e00000045879f0 */ /* 0x000fe2000c0018ff */
[----:B------:R-:W-:Y:S01]  /*3630*/  UIADD3.64 UR24, UR12, 0x400, URZ ;  /* 0x000004000c187897 */ /* 0x000fe2000fffe03f */
[----:B------:R-:W-:Y:S01]  /*3640*/  UMOV UR26, UR14 ;  /* 0x0000000e001a7c82 */ /* 0x000fe20008000000 */
[----:B------:R-:W-:Y:S01]  /*3650*/  UMOV UR27, UR15 ;  /* 0x0000000f001b7c82 */ /* 0x000fe20008000000 */
        /* <DEDUP_REMOVED lines=9> */
[----:B------:R-:W-:Y:S01]  /*36f0*/  IMAD.MOV.U32 R234, RZ, RZ, R40 ;  /* 0x000000ffffea7224 */ /* 0x000fe200078e0028 */
[----:B------:R-:W-:Y:S01]  /*3700*/  MOV R7, R58 ;  /* 0x0000003a00077202 */ /* 0x000fe20000000f00 */
        /* <DEDUP_REMOVED lines=15> */
[----:B------:R-:W-:-:S02]  /*3800*/  WARPGROUP.DEPBAR.LE gsb0, 0x0 ;  /* 0x00008000000079c5 */ /* 0x000fc40000010000 */
[----:B------:R-:W-:-:S06]  /*3810*/  WARPGROUP.ARRIVE ;  /* 0x00000000000079c5 */ /* 0x000fcc0000000000 */
[----:B------:R-:W-:Y:S01]  /*3820*/  HGMMA.64x128x16.F32.BF16 R88, gdesc[UR16].tnspB, R88, gsb0 ;  /* 0x41e00000105879f0 */ /* 0x000fe20008001858 */
[----:B------:R-:W-:Y:S02]  /*3830*/  IMAD.MOV.U32 R226, RZ, RZ, R66 ;  /* 0x000000ffffe27224 */ /* 0x000fe400078e0042 */
[----:B------:R-:W-:Y:S02]  /*3840*/  IMAD.MOV.U32 R20, RZ, RZ, R52 ;  /* 0x000000ffff147224 */ /* 0x000fe400078e0034 */
[----:B------:R-:W-:Y:S02]  /*3850*/  IMAD.MOV.U32 R21, RZ, RZ, R54 ;  /* 0x000000ffff157224 */ /* 0x000fe400078e0036 */
[----:B------:R-:W-:Y:S02]  /*3860*/  IMAD.MOV.U32 R22, RZ, RZ, R68 ;  /* 0x000000ffff167224 */ /* 0x000fe400078e0044 */
[----:B------:R-:W-:Y:S02]  /*3870*/  IMAD.MOV.U32 R16, RZ, RZ, R41 ;  /* 0x000000ffff107224 */ /* 0x000fe400078e0029 */
[----:B------:R-:W-:-:S02]  /*3880*/  IMAD.MOV.U32 R17, RZ, RZ, R43 ;  /* 0x000000ffff117224 */ /* 0x000fc400078e002b */
        /* <DEDUP_REMOVED lines=19> */
[----:B------:R-:W-:Y:S01]  /*39c0*/  IMAD.MOV.U32 R239, RZ, RZ, R85 ;  /* 0x000000ffffef7224 */ /* 0x000fe200078e0055 */
[----:B------:R-:W-:Y:S02]  /*39d0*/  WARPGROUP.DEPBAR.LE gsb0, 0x0 ;  /* 0x00008000000079c5 */ /* 0x000fe40000010000 */
[----:B------:R-:W-:-:S06]  /*39e0*/  WARPGROUP.ARRIVE ;  /* 0x00000000000079c5 */ /* 0x000fcc0000000000 */
        /* <DEDUP_REMOVED lines=8> */
[----:B------:R-:W-:Y:S01]  /*3a70*/  UIADD3.64 UR12, UR12, 0x604, URZ ;  /* 0x000006040c0c7897 */ /* 0x000fe2000fffe03f */
[----:B------:R-:W-:Y:S01]  /*3a80*/  UMOV UR14, UR18 ;  /* 0x00000012000e7c82 */ /* 0x000fe20008000000 */
[----:B------:R-:W-:Y:S01]  /*3a90*/  UMOV UR15, UR19 ;  /* 0x00000013000f7c82 */ /* 0x000fe20008000000 */
[----:B------:R-:W-:Y:S02]  /*3aa0*/  WARPGROUP.DEPBAR.LE gsb0, 0x0 ;  /* 0x00008000000079c5 */ /* 0x000fe40000010000 */
[----:B------:R-:W-:-:S06]  /*3ab0*/  WARPGROUP.ARRIVE ;  /* 0x00000000000079c5 */ /* 0x000fcc0000000000 */
[----:B------:R-:W-:Y:S03]  /*3ac0*/  HGMMA.64x128x16.F32.BF16 R24, gdesc[UR20].tnspB, R24, gsb0 ;  /* 0x41e00000141879f0 */ /* 0x000fe60008001818 */
[----:B------:R-:W0:Y:S01]  /*3ad0*/  S2R R230, SR_TID.X ;  /* 0x0000000000e67919 */ /* 0x000e220000002100 */
[----:B------:R-:W-:Y:S02]  /*3ae0*/  WARPGROUP.DEPBAR.LE gsb0, 0x0 ;  /* 0x00008000000079c5 */ /* 0x000fe40000010000 */
[----:B------:R-:W-:-:S06]  /*3af0*/  WARPGROUP.ARRIVE ;  /* 0x00000000000079c5 */ /* 0x000fcc0000000000 */
[----:B------:R-:W-:Y:S01]  /*3b00*/  HGMMA.64x128x16.F32.BF16 R24, gdesc[UR12].tnspB, R24, gsb0 ;  /* 0x41e000000c1879f0 */ /* 0x000fe20008001818 */
[C---:B0-----:R-:W-:Y:S01]  /*3b10*/  IMAD.SHL.U32 R0, R230.reuse, 0x20, RZ ;  /* 0x00000020e6007824 */ /* 0x041fe200078e00ff */
[----:B------:R-:W-:Y:S01]  /*3b20*/  SHF.R.S32.HI R4, RZ, 0x2, R230 ;  /* 0x00000002ff047819 */ /* 0x000fe200000114e6 */
[----:B------:R-:W-:-:S03]  /*3b30*/  IMAD.SHL.U32 R2, R230, 0x10, RZ ;  /* 0x00000010e6027824 */ /* 0x000fc600078e00ff */
[----:B------:R-:W-:Y:S02]  /*3b40*/  LOP3.LUT R0, R0, 0x60, RZ, 0xc0, !PT ;  /* 0x0000006000007812 */ /* 0x000fe400078ec0ff */
[----:B------:R-:W-:Y:S02]  /*3b50*/  SGXT R4, R4, 0x1 ;  /* 0x000000010404781a */ /* 0x000fe40000000200 */
[----:B------:R-:W-:-:S04]  /*3b60*/  LOP3.LUT R0, R0, 0x780, R2, 0xf8, !PT ;  /* 0x0000078000007812 */ /* 0x000fc800078ef802 */
[----:B------:R-:W-:Y:S01]  /*3b70*/  LOP3.LUT R0, R0, 0x2010, R4, 0xf8, !PT ;  /* 0x0000201000007812 */ /* 0x000fe200078ef804 */
[----:B------:R-:W-:-:S03]  /*3b80*/  IMAD.MOV.U32 R4, RZ, RZ, R234 ;  /* 0x000000ffff047224 */ /* 0x000fc600078e00ea */
[----:B------:R-:W-:Y:S01]  /*3b90*/  LOP3.LUT R252, R0, 0x10, RZ, 0x3c, !PT ;  /* 0x0000001000fc7812 */ /* 0x000fe200078e3cff */
[----:B------:R-:W-:Y:S04]  /*3ba0*/  STL.64 [R1+0xb8], R218 ;  /* 0x0000b8da01007387 */ /* 0x000fe80000100a00 */
[----:B------:R-:W-:Y:S01]  /*3bb0*/  STL.64 [R1+0xb0], R216 ;  /* 0x0000b0d801007387 */ /* 0x000fe20000100a00 */
[----:B------:R-:W-:Y:S02]  /*3bc0*/  WARPGROUP.DEPBAR.LE gsb0, 0x0 ;  /* 0x00008000000079c5 */ /* 0x000fe40000010000 */
[----:B------:R-:W-:Y:S06]  /*3bd0*/  BAR.SYNC.DEFER_BLOCKING 0x0 ;  /* 0x0000000000007b1d */ /* 0x000fec0000010000 */
[----:B------:R0:W-:Y:S02]  /*3be0*/  STS.128 [R0+UR8], R4 ;  /* 0x0000000400007988 */ /* 0x0001e40008000c08 */
[----:B0-----:R-:W-:Y:S01]  /*3bf0*/  MOV R4, R233 ;  /* 0x000000e900047202 */ /* 0x001fe20000000f00 */
[----:B------:R-:W-:-:S02]  /*3c00*/  IMAD.MOV.U32 R5, RZ, RZ, R232 ;  /* 0x000000ffff057224 */ /* 0x000fc400078e00e8 */
[----:B------:R-:W-:Y:S02]  /*3c10*/  IMAD.MOV.U32 R6, RZ, RZ, R231 ;  /* 0x000000ffff067224 */ /* 0x000fe400078e00e7 */
[----:B------:R-:W-:-:S05]  /*3c20*/  IMAD.MOV.U32 R7, RZ, RZ, R8 ;  /* 0x000000ffff077224 */ /* 0x000fca00078e0008 */
[----:B------:R0:W-:Y:S01]  /*3c30*/  STS.128 [R0+UR8+0x800], R4 ;  /* 0x0008000400007988 */ /* 0x0001e20008000c08 */
[C---:B------:R-:W-:Y:S02]  /*3c40*/  IMAD.SHL.U32 R8, R230.reuse, 0x2, RZ ;  /* 0x00000002e6087824 */ /* 0x040fe400078e00ff */
[----:B0-----:R-:W-:-:S05]  /*3c50*/  IMAD.SHL.U32 R4, R230, 0x100, RZ ;  /* 0x00000100e6047824 */ /* 0x001fca00078e00ff */
[----:B------:R-:W-:-:S04]  /*3c60*/  LOP3.LUT R4, R4, 0x1800, RZ, 0xc0, !PT ;  /* 0x0000180004047812 */ /* 0x000fc800078ec0ff */
[----:B------:R-:W-:Y:S02]  /*3c70*/  LOP3.LUT R2, R4, 0x70, R2, 0xf8, !PT ;  /* 0x0000007004027812 */ /* 0x000fe400078ef802 */
[----:B------:R-:W-:-:S04]  /*3c80*/  SHF.R.S32.HI R4, RZ, 0x5, R230 ;  /* 0x00000005ff047819 */ /* 0x000fc800000114e6 */
[----:B------:R-:W-:Y:S01]  /*3c90*/  SGXT R4, R4, 0x1 ;  /* 0x000000010404781a */ /* 0x000fe20000000200 */
[----:B------:R-:W-:Y:S01]  /*3ca0*/  IMAD.MOV.U32 R5, RZ, RZ, R228 ;  /* 0x000000ffff057224 */ /* 0x000fe200078e00e4 */
[----:B------:R-:W-:Y:S01]  /*3cb0*/  LOP3.LUT R8, R8, 0x80, RZ, 0xc0, !PT ;  /* 0x0000008008087812 */ /* 0x000fe200078ec0ff */
[----:B------:R-:W-:Y:S01]  /*3cc0*/  IMAD.MOV.U32 R6, RZ, RZ, R227 ;  /* 0x000000ffff067224 */ /* 0x000fe200078e00e3 */
[----:B------:R-:W-:Y:S01]  /*3cd0*/  LOP3.LUT R2, R2, 0x2010, R4, 0x78, !PT ;  /* 0x0000201002027812 */ /* 0x000fe200078e7804 */
[----:B------:R-:W-:Y:S01]  /*3ce0*/  IMAD.MOV.U32 R7, RZ, RZ, R226 ;  /* 0x000000ffff077224 */ /* 0x000fe200078e00e2 */
[----:B------:R-:W-:Y:S02]  /*3cf0*/  MOV R4, R229 ;  /* 0x000000e500047202 */ /* 0x000fe40000000f00 */
[----:B------:R-:W-:Y:S01]  /*3d00*/  IADD3 R2, R2, UR8, R8 ;  /* 0x0000000802027c10 */ /* 0x000fe2000fffe008 */
[----:B------:R-:W-:Y:S02]  /*3d10*/  IMAD.MOV.U32 R8, RZ, RZ, R225 ;  /* 0x000000ffff087224 */ /* 0x000fe400078e00e1 */
[----:B------:R0:W-:Y:S04]  /*3d20*/  STS.128 [R0+UR8+0x1000], R4 ;  /* 0x0010000400007988 */ /* 0x0001e80008000c08 */
[----:B------:R1:W-:Y:S04]  /*3d30*/  STS.128 [R0+UR8+0x1800], R20 ;  /* 0x0018001400007988 */ /* 0x0003e80008000c08 */
[----:B------:R-:W-:Y:S01]  /*3d40*/  STS.128 [R252+UR8], R16 ;  /* 0x00000010fc007988 */ /* 0x000fe20008000c08 */
[----:B0-----:R-:W-:Y:S01]  /*3d50*/  IMAD.MOV.U32 R4, RZ, RZ, R224 ;  /* 0x000000ffff047224 */ /* 0x001fe200078e00e0 */
[----:B------:R-:W-:Y:S01]  /*3d60*/  MOV R5, R223 ;  /* 0x000000df00057202 */ /* 0x000fe20000000f00 */
[----:B------:R-:W-:-:S02]  /*3d70*/  IMAD.MOV.U32 R6, RZ, RZ, R222 ;  /* 0x000000ffff067224 */ /* 0x000fc400078e00de */
[----:B------:R-:W-:Y:S01]  /*3d80*/  IMAD.MOV.U32 R7, RZ, RZ, R221 ;  /* 0x000000ffff077224 */ /* 0x000fe200078e00dd */
[----:B------:R-:W-:Y:S04]  /*3d90*/  STS.128 [R252+UR8+0x800], R8 ;  /* 0x00080008fc007988 */ /* 0x000fe80008000c08 */
[----:B------:R-:W-:Y:S04]  /*3da0*/  STS.128 [R252+UR8+0x1000], R4 ;  /* 0x00100004fc007988 */ /* 0x000fe80008000c08 */
[----:B------:R-:W-:Y:S01]  /*3db0*/  STS.128 [R252+UR8+0x1800], R12 ;  /* 0x0018000cfc007988 */ /* 0x000fe20008000c08 */
[----:B------:R-:W-:Y:S06]  /*3dc0*/  BAR.SYNC.DEFER_BLOCKING 0x0 ;  /* 0x0000000000007b1d */ /* 0x000fec0000010000 */
[----:B------:R-:W0:Y:S01]  /*3dd0*/  LDS.128 R216, [R2+0x700] ;  /* 0x0007000002d87984 */ /* 0x000e220000000c00 */
[----:B-1----:R-:W-:-:S03]  /*3de0*/  IMAD.MOV.U32 R23, RZ, RZ, R220 ;  /* 0x000000ffff177224 */ /* 0x002fc600078e00dc */
[----:B------:R-:W-:Y:S04]  /*3df0*/  LDS.128 R232, [R2] ;  /* 0x0000000002e87984 */ /* 0x000fe80000000c00 */
[----:B------:R-:W-:Y:S04]  /*3e00*/  LDS.128 R228, [R2+0x100] ;  /* 0x0001000002e47984 */ /* 0x000fe80000000c00 */
[----:B------:R-:W-:Y:S04]  /*3e10*/  LDS.128 R224, [R2+0x200] ;  /* 0x0002000002e07984 */ /* 0x000fe80000000c00 */
[----:B------:R-:W-:Y:S04]  /*3e20*/  LDS.128 R220, [R2+0x300] ;  /* 0x0003000002dc7984 */ /* 0x000fe80000000c00 */
[----:B------:R-:W-:Y:S04]  /*3e30*/  LDS.128 R4, [R2+0x400] ;  /* 0x0004000002047984 */ /* 0x000fe80000000c00 */
[----:B------:R-:W-:Y:S04]  /*3e40*/  LDS.128 R8, [R2+0x500] ;  /* 0x0005000002087984 */ /* 0x000fe80000000c00 */
[----:B------:R-:W-:Y:S04]  /*3e50*/  LDS.128 R12, [R2+0x600] ;  /* 0x00060000020c7984 */ /* 0x000fe80000000c00 */
[----:B0-----:R-:W-:Y:S04]  /*3e60*/  STL.64 [R1+0x40], R216 ;  /* 0x000040d801007387 */ /* 0x001fe80000100a00 */
[----:B------:R0:W-:Y:S04]  /*3e70*/  STL.64 [R1+0x48], R218 ;  /* 0x000048da01007387 */ /* 0x0001e80000100a00 */
[----:B0-----:R-:W2:Y:S04]  /*3e80*/  LDL.LU.64 R218, [R1+0xb8] ;  /* 0x0000b80001da7983 */ /* 0x001ea80000300a00 */
[----:B------:R-:W3:Y:S01]  /*3e90*/  LDL.LU.64 R216, [R1+0xb0] ;  /* 0x0000b00001d87983 */ /* 0x000ee20000300a00 */
[----:B------:R-:W-:Y:S01]  /*3ea0*/  IMAD.MOV.U32 R19, RZ, RZ, R170 ;  /* 0x000000ffff137224 */ /* 0x000fe200078e00aa */
[----:B------:R-:W-:Y:S01]  /*3eb0*/  MOV R22, R172 ;  /* 0x000000ac00167202 */ /* 0x000fe20000000f00 */
[----:B------:R-:W-:Y:S01]  /*3ec0*/  IMAD.MOV.U32 R170, RZ, RZ, R23 ;  /* 0x000000ffffaa7224 */ /* 0x000fe200078e0017 */
[----:B------:R-:W-:Y:S01]  /*3ed0*/  MOV R18, R168 ;  /* 0x000000a800127202 */ /* 0x000fe20000000f00 */
[----:B------:R-:W-:-:S02]  /*3ee0*/  IMAD.MOV.U32 R20, RZ, RZ, R156 ;  /* 0x000000ffff147224 */ /* 0x000fc400078e009c */
[----:B------:R-:W-:Y:S02]  /*3ef0*/  IMAD.MOV.U32 R21, RZ, RZ, R158 ;  /* 0x000000ffff157224 */ /* 0x000fe400078e009e */
[----:B------:R-:W-:Y:S01]  /*3f00*/  IMAD.MOV.U32 R23, RZ, RZ, R174 ;  /* 0x000000ffff177224 */ /* 0x000fe200078e00ae */
[----:B------:R-:W-:Y:S01]  /*3f10*/  BAR.SYNC.DEFER_BLOCKING 0x0 ;  /* 0x0000000000007b1d */ /* 0x000fe20000010000 */
        /* <DEDUP_REMOVED lines=8> */
[----:B------:R-:W-:Y:S01]  /*3fa0*/  IMAD.MOV.U32 R163, RZ, RZ, R183 ;  /* 0x000000ffffa37224 */ /* 0x000fe200078e00b7 */
[----:B------:R0:W-:Y:S04]  /*3fb0*/  STS.128 [R0+UR8+0x800], R20 ;  /* 0x0008001400007988 */ /* 0x0001e80008000c08 */
[----:B------:R1:W-:Y:S01]  /*3fc0*/  STS.128 [R0+UR8], R16 ;  /* 0x0000001000007988 */ /* 0x0003e20008000c08 */
[----:B0-----:R-:W-:Y:S01]  /*3fd0*/  IMAD.MOV.U32 R20, RZ, RZ, R153 ;  /* 0x000000ffff147224 */ /* 0x001fe200078e0099 */
[----:B------:R-:W-:Y:S01]  /*3fe0*/  MOV R153, R159 ;  /* 0x0000009f00997202 */ /* 0x000fe20000000f00 */
[----:B------:R-:W-:Y:S01]  /*3ff0*/  IMAD.MOV.U32 R21, RZ, RZ, R155 ;  /* 0x000000ffff157224 */ /* 0x000fe200078e009b */
[----:B------:R-:W-:Y:S01]  /*4000*/  MOV R159, R179 ;  /* 0x000000b3009f7202 */ /* 0x000fe20000000f00 */
[----:B-1----:R-:W-:Y:S01]  /*4010*/  IMAD.MOV.U32 R16, RZ, RZ, R164 ;  /* 0x000000ffff107224 */ /* 0x002fe200078e00a4 */
[----:B------:R-:W-:Y:S01]  /*4020*/  MOV R19, R182 ;  /* 0x000000b600137202 */ /* 0x000fe20000000f00 */
[----:B------:R-:W-:-:S02]  /*4030*/  IMAD.MOV.U32 R17, RZ, RZ, R166 ;  /* 0x000000ffff117224 */ /* 0x000fc400078e00a6 */
[----:B------:R-:W-:Y:S02]  /*4040*/  IMAD.MOV.U32 R18, RZ, RZ, R180 ;  /* 0x000000ffff127224 */ /* 0x000fe400078e00b4 */
[----:B------:R-:W-:Y:S02]  /*4050*/  IMAD.MOV.U32 R22, RZ, RZ, R169 ;  /* 0x000000ffff167224 */ /* 0x000fe400078e00a9 */
[----:B------:R-:W-:Y:S02]  /*4060*/  IMAD.MOV.U32 R23, RZ, RZ, R171 ;  /* 0x000000ffff177224 */ /* 0x000fe400078e00ab */
[----:B------:R-:W-:Y:S01]  /*4070*/  IMAD.MOV.U32 R155, RZ, RZ, R175 ;  /* 0x000000ffff9b7224 */ /* 0x000fe200078e00af */
[----:B------:R-:W-:Y:S01]  /*4080*/  STS.128 [R0+UR8+0x1800], R16 ;  /* 0x0018001000007988 */ /* 0x000fe20008000c08 */
[----:B------:R-:W-:Y:S01]  /*4090*/  IMAD.MOV.U32 R164, RZ, RZ, R92 ;  /* 0x000000ffffa47224 */ /* 0x000fe200078e005c */
[----:B------:R-:W-:Y:S01]  /*40a0*/  MOV R92, R93 ;  /* 0x0000005d005c7202 */ /* 0x000fe20000000f00 */
[----:B------:R-:W-:-:S02]  /*40b0*/  IMAD.MOV.U32 R166, RZ, RZ, R108 ;  /* 0x000000ffffa67224 */ /* 0x000fc400078e006c */
[----:B------:R-:W-:Y:S02]  /*40c0*/  IMAD.MOV.U32 R167, RZ, RZ, R110 ;  /* 0x000000ffffa77224 */ /* 0x000fe400078e006e */
[----:B------:R-:W-:Y:S01]  /*40d0*/  IMAD.MOV.U32 R169, RZ, RZ, R98 ;  /* 0x000000ffffa97224 */ /* 0x000fe200078e0062 */
[----:B------:R-:W-:Y:S01]  /*40e0*/  MOV R98, R113 ;  /* 0x0000007100627202 */ /* 0x000fe20000000f00 */
[----:B------:R-:W-:Y:S02]  /*40f0*/  IMAD.MOV.U32 R171, RZ, RZ, R114 ;  /* 0x000000ffffab7224 */ /* 0x000fe400078e0072 */
[----:B------:R-:W-:Y:S02]  /*4100*/  IMAD.MOV.U32 R93, RZ, RZ, R95 ;  /* 0x000000ffff5d7224 */ /* 0x000fe400078e005f */
[----:B------:R-:W-:Y:S02]  /*4110*/  IMAD.MOV.U32 R95, RZ, RZ, R111 ;  /* 0x000000ffff5f7224 */ /* 0x000fe400078e006f */
[----:B--2---:R-:W-:Y:S01]  /*4120*/  IMAD.MOV.U32 R168, RZ, RZ, R218 ;  /* 0x000000ffffa87224 */ /* 0x004fe200078e00da */
[----:B------:R-:W-:Y:S01]  /*4130*/  MOV R218, R176 ;  /* 0x000000b000da7202 */ /* 0x000fe20000000f00 */
[----:B------:R-:W-:-:S02]  /*4140*/  IMAD.MOV.U32 R176, RZ, RZ, R219 ;  /* 0x000000ffffb07224 */ /* 0x000fc400078e00db */
[----:B---3--:R-:W-:Y:S02]  /*4150*/  IMAD.MOV.U32 R172, RZ, RZ, R217 ;  /* 0x000000ffffac7224 */ /* 0x008fe400078e00d9 */
[----:B------:R-:W-:Y:S02]  /*4160*/  IMAD.MOV.U32 R174, RZ, RZ, R216 ;  /* 0x000000ffffae7224 */ /* 0x000fe400078e00d8 */
[----:B------:R-:W-:Y:S02]  /*4170*/  IMAD.MOV.U32 R216, RZ, RZ, R160 ;  /* 0x000000ffffd87224 */ /* 0x000fe400078e00a0 */
[----:B------:R-:W-:Y:S02]  /*4180*/  IMAD.MOV.U32 R217, RZ, RZ, R162 ;  /* 0x000000ffffd97224 */ /* 0x000fe400078e00a2 */
[----:B------:R-:W-:Y:S02]  /*4190*/  IMAD.MOV.U32 R219, RZ, RZ, R178 ;  /* 0x000000ffffdb7224 */ /* 0x000fe400078e00b2 */
[----:B------:R-:W-:-:S02]  /*41a0*/  IMAD.MOV.U32 R160, RZ, RZ, R165 ;  /* 0x000000ffffa07224 */ /* 0x000fc400078e00a5 */
[----:B------:R-:W-:Y:S01]  /*41b0*/  IMAD.MOV.U32 R162, RZ, RZ, R181 ;  /* 0x000000ffffa27224 */ /* 0x000fe200078e00b5 */
[----:B------:R-:W-:Y:S04]  /*41c0*/  STS.128 [R0+UR8+0x1000], R216 ;  /* 0x001000d800007988 */ /* 0x000fe80008000c08 */
[----:B------:R-:W-:Y:S04]  /*41d0*/  STS.128 [R252+UR8], R20 ;  /* 0x00000014fc007988 */ /* 0x000fe80008000c08 */
[----:B------:R-:W-:Y:S04]  /*41e0*/  STS.128 [R252+UR8+0x800], R152 ;  /* 0x00080098fc007988 */ /* 0x000fe80008000c08 */
[----:B------:R-:W-:Y:S04]  /*41f0*/  STS.128 [R252+UR8+0x1000], R156 ;  /* 0x0010009cfc007988 */ /* 0x000fe80008000c08 */
[----:B------:R-:W-:Y:S01]  /*4200*/  STS.128 [R252+UR8+0x1800], R160 ;  /* 0x001800a0fc007988 */ /* 0x000fe20008000c08 */
[----:B------:R-:W-:Y:S06]  /*4210*/  BAR.SYNC.DEFER_BLOCKING 0x0 ;  /* 0x0000000000007b1d */ /* 0x000fec0000010000 */
[----:B------:R-:W0:Y:S04]  /*4220*/  LDS.128 R16, [R2] ;  /* 0x0000000002107984 */ /* 0x000e280000000c00 */
[----:B------:R-:W1:Y:S04]  /*4230*/  LDS.128 R152, [R2+0x100] ;  /* 0x0001000002987984 */ /* 0x000e680000000c00 */
[----:B------:R-:W2:Y:S04]  /*4240*/  LDS.128 R20, [R2+0x200] ;  /* 0x0002000002147984 */ /* 0x000ea80000000c00 */
[----:B------:R-:W-:Y:S04]  /*4250*/  LDS.128 R156, [R2+0x400] ;  /* 0x00040000029c7984 */ /* 0x000fe80000000c00 */
[----:B0-----:R-:W-:Y:S04]  /*4260*/  STL.64 [R1+0x30], R16 ;  /* 0x0000301001007387 */ /* 0x001fe80000100a00 */
[----:B------:R-:W-:Y:S04]  /*4270*/  STL.64 [R1+0x38], R18 ;  /* 0x0000381201007387 */ /* 0x000fe80000100a00 */
[----:B------:R-:W0:Y:S04]  /*4280*/  LDS.128 R16, [R2+0x300] ;  /* 0x0003000002107984 */ /* 0x000e280000000c00 */
[----:B-1----:R-:W-:Y:S04]  /*4290*/  STL.64 [R1+0x20], R152 ;  /* 0x0000209801007387 */ /* 0x002fe80000100a00 */
[----:B------:R-:W-:Y:S04]  /*42a0*/  STL.64 [R1+0x28], R154 ;  /* 0x0000289a01007387 */ /* 0x000fe80000100a00 */
[----:B--2---:R-:W-:Y:S04]  /*42b0*/  STL.64 [R1+0x10], R20 ;  /* 0x0000101401007387 */ /* 0x004fe80000100a00 */
[----:B------:R-:W-:Y:S04]  /*42c0*/  STL.64 [R1+0x18], R22 ;  /* 0x0000181601007387 */ /* 0x000fe80000100a00 */
[----:B------:R-:W-:Y:S04]  /*42d0*/  LDS.128 R152, [R2+0x500] ;  /* 0x0005000002987984 */ /* 0x000fe80000000c00 */
[----:B------:R-:W-:Y:S04]  /*42e0*/  LDS.128 R20, [R2+0x600] ;  /* 0x0006000002147984 */ /* 0x000fe80000000c00 */
[----:B0-----:R-:W-:Y:S04]  /*42f0*/  STL.64 [R1], R16 ;  /* 0x0000001001007387 */ /* 0x001fe80000100a00 */
[----:B------:R-:W-:Y:S04]  /*4300*/  STL.64 [R1+0x8], R18 ;  /* 0x0000081201007387 */ /* 0x000fe80000100a00 */
[----:B------:R-:W-:Y:S01]  /*4310*/  LDS.128 R16, [R2+0x700] ;  /* 0x0007000002107984 */ /* 0x000fe20000000c00 */
[----:B------:R-:W-:Y:S01]  /*4320*/  IMAD.MOV.U32 R160, RZ, RZ, R88 ;  /* 0x000000ffffa07224 */ /* 0x000fe200078e0058 */
[----:B------:R-:W-:Y:S01]  /*4330*/  MOV R161, R90 ;  /* 0x0000005a00a17202 */ /* 0x000fe20000000f00 */
[----:B------:R-:W-:-:S02]  /*4340*/  IMAD.MOV.U32 R162, RZ, RZ, R104 ;  /* 0x000000ffffa27224 */ /* 0x000fc400078e0068 */
[----:B------:R-:W-:Y:S01]  /*4350*/  IMAD.MOV.U32 R163, RZ, RZ, R106 ;  /* 0x000000ffffa37224 */ /* 0x000fe200078e006a */
[----:B------:R-:W-:Y:S01]  /*4360*/  BAR.SYNC.DEFER_BLOCKING 0x0 ;  /* 0x0000000000007b1d */ /* 0x000fe20000010000 */
[----:B------:R-:W-:Y:S02]  /*4370*/  IMAD.MOV.U32 R178, RZ, RZ, R176 ;  /* 0x000000ffffb27224 */ /* 0x000fe400078e00b0 */
[----:B------:R-:W-:Y:S02]  /*4380*/  IMAD.MOV.U32 R176, RZ, RZ, R174 ;  /* 0x000000ffffb07224 */ /* 0x000fe400078e00ae */
[----:B------:R-:W-:Y:S01]  /*4390*/  IMAD.MOV.U32 R219, RZ, RZ, R168 ;  /* 0x000000ffffdb7224 */ /* 0x000fe200078e00a8 */
[----:B------:R-:W-:Y:S01]  /*43a0*/  MOV R168, R96 ;  /* 0x0000006000a87202 */ /* 0x000fe20000000f00 */
[----:B------:R-:W-:Y:S01]  /*43b0*/  IMAD.MOV.U32 R174, RZ, RZ, R172 ;  /* 0x000000ffffae7224 */ /* 0x000fe200078e00ac */
[----:B------:R-:W-:Y:S01]  /*43c0*/  MOV R172, R170 ;  /* 0x000000aa00ac7202 */ /* 0x000fe20000000f00 */
[----:B------:R-:W-:-:S02]  /*43d0*/  IMAD.MOV.U32 R88, RZ, RZ, R89 ;  /* 0x000000ffff587224 */ /* 0x000fc400078e0059 */
[----:B------:R-:W-:Y:S02]  /*43e0*/  IMAD.MOV.U32 R96, RZ, RZ, R97 ;  /* 0x000000ffff607224 */ /* 0x000fe400078e0061 */
[----:B------:R-:W-:Y:S02]  /*43f0*/  IMAD.MOV.U32 R165, RZ, RZ, R94 ;  /* 0x000000ffffa57224 */ /* 0x000fe400078e005e */
[----:B------:R-:W-:Y:S02]  /*4400*/  IMAD.MOV.U32 R170, RZ, RZ, R112 ;  /* 0x000000ffffaa7224 */ /* 0x000fe400078e0070 */
[----:B------:R-:W-:Y:S02]  /*4410*/  IMAD.MOV.U32 R89, RZ, RZ, R91 ;  /* 0x000000ffff597224 */ /* 0x000fe400078e005b */
[----:B------:R-:W-:Y:S01]  /*4420*/  IMAD.MOV.U32 R97, RZ, RZ, R99 ;  /* 0x000000ffff617224 */ /* 0x000fe200078e0063 */
[----:B------:R0:W-:Y:S01]  /*4430*/  STS.128 [R0+UR8], R160 ;  /* 0x000000a000007988 */ /* 0x0001e20008000c08 */
[----:B------:R-:W-:-:S02]  /*4440*/  IMAD.MOV.U32 R90, RZ, RZ, R105 ;  /* 0x000000ffff5a7224 */ /* 0x000fc400078e0069 */
[----:B------:R-:W-:Y:S02]  /*4450*/  IMAD.MOV.U32 R91, RZ, RZ, R107 ;  /* 0x000000ffff5b7224 */ /* 0x000fe400078e006b */
[----:B------:R-:W-:Y:S02]  /*4460*/  IMAD.MOV.U32 R94, RZ, RZ, R109 ;  /* 0x000000ffff5e7224 */ /* 0x000fe400078e006d */
[----:B------:R-:W-:Y:S01]  /*4470*/  IMAD.MOV.U32 R99, RZ, RZ, R115 ;  /* 0x000000ffff637224 */ /* 0x000fe200078e0073 */
[----:B------:R-:W-:Y:S01]  /*4480*/  STS.128 [R0+UR8+0x800], R164 ;  /* 0x000800a400007988 */ /* 0x000fe20008000c08 */
[----:B0-----:R-:W-:Y:S01]  /*4490*/  IMAD.MOV.U32 R160, RZ, RZ, R100 ;  /* 0x000000ffffa07224 */ /* 0x001fe200078e0064 */
[----:B------:R-:W-:Y:S01]  /*44a0*/  MOV R162, R116 ;  /* 0x0000007400a27202 */ /* 0x000fe20000000f00 */
[----:B------:R-:W-:Y:S02]  /*44b0*/  IMAD.MOV.U32 R100, RZ, RZ, R101 ;  /* 0x000000ffff647224 */ /* 0x000fe400078e0065 */
[----:B------:R-:W-:-:S02]  /*44c0*/  IMAD.MOV.U32 R161, RZ, RZ, R102 ;  /* 0x000000ffffa17224 */ /* 0x000fc400078e0066 */
[----:B------:R-:W-:Y:S02]  /*44d0*/  IMAD.MOV.U32 R163, RZ, RZ, R118 ;  /* 0x000000ffffa37224 */ /* 0x000fe400078e0076 */
[----:B------:R-:W-:Y:S02]  /*44e0*/  IMAD.MOV.U32 R101, RZ, RZ, R103 ;  /* 0x000000ffff657224 */ /* 0x000fe400078e0067 */
[----:B------:R-:W-:Y:S02]  /*44f0*/  IMAD.MOV.U32 R102, RZ, RZ, R117 ;  /* 0x000000ffff667224 */ /* 0x000fe400078e0075 */
[----:B------:R-:W-:Y:S01]  /*4500*/  IMAD.MOV.U32 R103, RZ, RZ, R119 ;  /* 0x000000ffff677224 */ /* 0x000fe200078e0077 */
[----:B------:R-:W-:Y:S04]  /*4510*/  STS.128 [R0+UR8+0x1000], R168 ;  /* 0x001000a800007988 */ /* 0x000fe80008000c08 */
[----:B------:R0:W-:Y:S04]  /*4520*/  STS.128 [R0+UR8+0x1800], R160 ;  /* 0x001800a000007988 */ /* 0x0001e80008000c08 */
[----:B------:R-:W-:Y:S04]  /*4530*/  STS.128 [R252+UR8], R88 ;  /* 0x00000058fc007988 */ /* 0x000fe80008000c08 */
[----:B------:R-:W-:Y:S04]  /*4540*/  STS.128 [R252+UR8+0x800], R92 ;  /* 0x0008005cfc007988 */ /* 0x000fe80008000c08 */
[----:B------:R-:W-:Y:S04]  /*4550*/  STS.128 [R252+UR8+0x1000], R96 ;  /* 0x00100060fc007988 */ /* 0x000fe80008000c08 */
[----:B------:R-:W-:Y:S01]  /*4560*/  STS.128 [R252+UR8+0x1800], R100 ;  /* 0x00180064fc007988 */ /* 0x000fe20008000c08 */
[----:B------:R-:W-:Y:S01]  /*4570*/  BAR.SYNC.DEFER_BLOCKING 0x0 ;  /* 0x0000000000007b1d */ /* 0x000fe20000010000 */
[----:B0-----:R-:W-:Y:S01]  /*4580*/  MOV R160, R24 ;  /* 0x0000001800a07202 */ /* 0x001fe20000000f00 */
[----:B------:R-:W-:-:S02]  /*4590*/  IMAD.MOV.U32 R161, RZ, RZ, R26 ;  /* 0x000000ffffa17224 */ /* 0x000fc400078e001a */
[----:B------:R-:W-:Y:S02]  /*45a0*/  IMAD.MOV.U32 R162, RZ, RZ, R40 ;  /* 0x000000ffffa27224 */ /* 0x000fe400078e0028 */
[----:B------:R-:W-:Y:S04]  /*45b0*/  LDS.128 R116, [R2] ;  /* 0x0000000002747984 */ /* 0x000fe80000000c00 */
[----:B------:R-:W-:Y:S04]  /*45c0*/  LDS.128 R112, [R2+0x100] ;  /* 0x0001000002707984 */ /* 0x000fe80000000c00 */
[----:B------:R-:W-:Y:S04]  /*45d0*/  LDS.128 R108, [R2+0x200] ;  /* 0x00020000026c7984 */ /* 0x000fe80000000c00 */
[----:B------:R-:W-:Y:S04]  /*45e0*/  LDS.128 R104, [R2+0x300] ;  /* 0x0003000002687984 */ /* 0x000fe80000000c00 */
[----:B------:R-:W-:Y:S04]  /*45f0*/  LDS.128 R92, [R2+0x400] ;  /* 0x00040000025c7984 */ /* 0x000fe80000000c00 */
[----:B------:R-:W-:Y:S04]  /*4600*/  LDS.128 R88, [R2+0x500] ;  /* 0x0005000002587984 */ /* 0x000fe80000000c00 */
[----:B------:R-:W-:Y:S04]  /*4610*/  LDS.128 R100, [R2+0x600] ;  /* 0x0006000002647984 */ /* 0x000fe80000000c00 */
[----:B------:R-:W-:Y:S01]  /*4620*/  LDS.128 R96, [R2+0x700] ;  /* 0x0007000002607984 */ /* 0x000fe20000000c00 */
[----:B------:R-:W-:Y:S01]  /*4630*/  IMAD.MOV.U32 R163, RZ, RZ, R42 ;  /* 0x000000ffffa37224 */ /* 0x000fe200078e002a */
[----:B------:R-:W-:Y:S01]  /*4640*/  BAR.SYNC.DEFER_BLOCKING 0x0 ;  /* 0x0000000000007b1d */ /* 0x000fe20000010000 */
[----:B------:R-:W-:-:S02]  /*4650*/  IMAD.MOV.U32 R164, RZ, RZ, R28 ;  /* 0x000000ffffa47224 */ /* 0x000fc400078e001c */
[----:B------:R-:W-:Y:S01]  /*4660*/  IMAD.MOV.U32 R168, RZ, RZ, R32 ;  /* 0x000000ffffa87224 */ /* 0x000fe200078e0020 */
[----:B------:R-:W-:Y:S01]  /*4670*/  MOV R32, R33 ;  /* 0x0000002100207202 */ /* 0x000fe20000000f00 */
[----:B------:R-:W-:Y:S01]  /*4680*/  IMAD.MOV.U32 R24, RZ, RZ, R25 ;  /* 0x000000ffff187224 */ /* 0x000fe200078e0019 */
[----:B------:R-:W-:Y:S01]  /*4690*/  MOV R166, R44 ;  /* 0x0000002c00a67202 */ /* 0x000fe20000000f00 */
[----:B------:R-:W-:Y:S01]  /*46a0*/  IMAD.MOV.U32 R28, RZ, RZ, R29 ;  /* 0x000000ffff1c7224 */ /* 0x000fe200078e001d */
[----:B------:R-:W-:Y:S01]  /*46b0*/  MOV R26, R41 ;  /* 0x00000029001a7202 */ /* 0x000fe20000000f00 */
[----:B------:R-:W-:Y:S02]  /*46c0*/  IMAD.MOV.U32 R165, RZ, RZ, R30 ;  /* 0x000000ffffa57224 */ /* 0x000fe400078e001e */
[----:B------:R-:W-:Y:S02]  /*46d0*/  IMAD.MOV.U32 R167, RZ, RZ, R46 ;  /* 0x000000ffffa77224 */ /* 0x000fe400078e002e */
[----:B------:R-:W-:-:S02]  /*46e0*/  IMAD.MOV.U32 R169, RZ, RZ, R34 ;  /* 0x000000ffffa97224 */ /* 0x000fc400078e0022 */
[----:B------:R-:W-:Y:S02]  /*46f0*/  IMAD.MOV.U32 R170, RZ, RZ, R48 ;  /* 0x000000ffffaa7224 */ /* 0x000fe400078e0030 */
[----:B------:R-:W-:Y:S02]  /*4700*/  IMAD.MOV.U32 R171, RZ, RZ, R50 ;  /* 0x000000ffffab7224 */ /* 0x000fe400078e0032 */
[----:B------:R-:W-:Y:S02]  /*4710*/  IMAD.MOV.U32 R25, RZ, RZ, R27 ;  /* 0x000000ffff197224 */ /* 0x000fe400078e001b */
[----:B------:R-:W-:Y:S01]  /*4720*/  IMAD.MOV.U32 R29, RZ, RZ, R31 ;  /* 0x000000ffff1d7224 */ /* 0x000fe200078e001f */
[----:B------:R0:W-:Y:S01]  /*4730*/  STS.128 [R0+UR8], R160 ;  /* 0x000000a000007988 */ /* 0x0001e20008000c08 */
[----:B------:R-:W-:Y:S02]  /*4740*/  IMAD.MOV.U32 R33, RZ, RZ, R35 ;  /* 0x000000ffff217224 */ /* 0x000fe400078e0023 */
[----:B------:R-:W-:-:S02]  /*4750*/  IMAD.MOV.U32 R27, RZ, RZ, R43 ;  /* 0x000000ffff1b7224 */ /* 0x000fc400078e002b */
[----:B------:R-:W-:Y:S02]  /*4760*/  IMAD.MOV.U32 R30, RZ, RZ, R45 ;  /* 0x000000ffff1e7224 */ /* 0x000fe400078e002d */
[----:B------:R-:W-:Y:S02]  /*4770*/  IMAD.MOV.U32 R31, RZ, RZ, R47 ;  /* 0x000000ffff1f7224 */ /* 0x000fe400078e002f */
[----:B------:R-:W-:Y:S02]  /*4780*/  IMAD.MOV.U32 R34, RZ, RZ, R49 ;  /* 0x000000ffff227224 */ /* 0x000fe400078e0031 */
[----:B------:R-:W-:Y:S01]  /*4790*/  IMAD.MOV.U32 R35, RZ, RZ, R51 ;  /* 0x000000ffff237224 */ /* 0x000fe200078e0033 */
[----:B0-----:R-:W-:Y:S01]  /*47a0*/  MOV R160, R36 ;  /* 0x0000002400a07202 */ /* 0x001fe20000000f00 */
[----:B------:R-:W-:Y:S02]  /*47b0*/  IMAD.MOV.U32 R36, RZ, RZ, R37 ;  /* 0x000000ffff247224 */ /* 0x000fe400078e0025 */
[----:B------:R-:W-:Y:S01]  /*47c0*/  IMAD.MOV.U32 R161, RZ, RZ, R38 ;  /* 0x000000ffffa17224 */ /* 0x000fe200078e0026 */
[----:B------:R-:W-:Y:S01]  /*47d0*/  MOV R38, R53 ;  /* 0x0000003500267202 */ /* 0x000fe20000000f00 */
[----:B------:R-:W-:-:S02]  /*47e0*/  IMAD.MOV.U32 R162, RZ, RZ, R52 ;  /* 0x000000ffffa27224 */ /* 0x000fc400078e0034 */
[----:B------:R-:W-:Y:S02]  /*47f0*/  IMAD.MOV.U32 R163, RZ, RZ, R54 ;  /* 0x000000ffffa37224 */ /* 0x000fe400078e0036 */
[----:B------:R-:W-:Y:S02]  /*4800*/  IMAD.MOV.U32 R37, RZ, RZ, R39 ;  /* 0x000000ffff257224 */ /* 0x000fe400078e0027 */
[----:B------:R-:W-:Y:S01]  /*4810*/  IMAD.MOV.U32 R39, RZ, RZ, R55 ;  /* 0x000000ffff277224 */ /* 0x000fe200078e0037 */
[----:B------:R-:W-:Y:S04]  /*4820*/  STS.128 [R0+UR8+0x800], R164 ;  /* 0x000800a400007988 */ /* 0x000fe80008000c08 */
[----:B------:R-:W-:Y:S04]  /*4830*/  STS.128 [R0+UR8+0x1000], R168 ;  /* 0x001000a800007988 */ /* 0x000fe80008000c08 */
[----:B------:R0:W-:Y:S04]  /*4840*/  STS.128 [R0+UR8+0x1800], R160 ;  /* 0x001800a000007988 */ /* 0x0001e80008000c08 */
[----:B------:R-:W-:Y:S04]  /*4850*/  STS.128 [R252+UR8], R24 ;  /* 0x00000018fc007988 */ /* 0x000fe80008000c08 */
[----:B------:R-:W-:Y:S04]  /*4860*/  STS.128 [R252+UR8+0x800], R28 ;  /* 0x0008001cfc007988 */ /* 0x000fe80008000c08 */
[----:B------:R-:W-:Y:S04]  /*4870*/  STS.128 [R252+UR8+0x1000], R32 ;  /* 0x00100020fc007988 */ /* 0x000fe80008000c08 */
[----:B------:R-:W-:Y:S01]  /*4880*/  STS.128 [R252+UR8+0x1800], R36 ;  /* 0x00180024fc007988 */ /* 0x000fe20008000c08 */
[----:B------:R-:W-:Y:S01]  /*4890*/  BAR.SYNC.DEFER_BLOCKING 0x0 ;  /* 0x0000000000007b1d */ /* 0x000fe20000010000 */
[----:B0-----:R-:W-:-:S02]  /*48a0*/  IMAD.MOV.U32 R160, RZ, RZ, R219 ;  /* 0x000000ffffa07224 */ /* 0x001fc400078e00db */
[----:B------:R-:W-:-:S03]  /*48b0*/  IMAD.MOV.U32 R161, RZ, RZ, R178 ;  /* 0x000000ffffa17224 */ /* 0x000fc600078e00b2 */
[----:B------:R-:W-:Y:S04]  /*48c0*/  STL [R1+0xa8], R158 ;  /* 0x0000a89e01007387 */ /* 0x000fe80000100800 */
[----:B------:R-:W-:Y:S04]  /*48d0*/  LDS.128 R32, [R2] ;  /* 0x0000000002207984 */ /* 0x000fe80000000c00 */
[----:B------:R-:W-:Y:S04]  /*48e0*/  LDS.128 R52, [R2+0x100] ;  /* 0x0001000002347984 */ /* 0x000fe80000000c00 */
[----:B------:R-:W-:Y:S04]  /*48f0*/  LDS.128 R48, [R2+0x200] ;  /* 0x0002000002307984 */ /* 0x000fe80000000c00 */
[----:B------:R-:W-:Y:S04]  /*4900*/  LDS.128 R44, [R2+0x300] ;  /* 0x00030000022c7984 */ /* 0x000fe80000000c00 */
[----:B------:R-:W-:Y:S04]  /*4910*/  LDS.128 R40, [R2+0x400] ;  /* 0x0004000002287984 */ /* 0x000fe80000000c00 */
[----:B------:R-:W-:Y:S04]  /*4920*/  LDS.128 R36, [R2+0x500] ;  /* 0x0005000002247984 */ /* 0x000fe80000000c00 */
[----:B------:R-:W-:Y:S04]  /*4930*/  LDS.128 R28, [R2+0x600] ;  /* 0x00060000021c7984 */ /* 0x000fe80000000c00 */
[----:B------:R-:W-:Y:S04]  /*4940*/  LDS.128 R24, [R2+0x700] ;  /* 0x0007000002187984 */ /* 0x000fe80000000c00 */
[----:B------:R-:W-:Y:S01]  /*4950*/  STL [R1+0xa4], R159 ;  /* 0x0000a49f01007387 */ /* 0x000fe20000100800 */
[----:B------:R-:W-:-:S03]  /*4960*/  IMAD.MOV.U32 R162, RZ, RZ, R176 ;  /* 0x000000ffffa27224 */ /* 0x000fc600078e00b0 */
[----:B------:R-:W2:Y:S01]  /*4970*/  LDL.LU R165, [R1+0x50] ;  /* 0x0000500001a57983 */ /* 0x000ea20000300800 */
[----:B------:R-:W-:Y:S01]  /*4980*/  IMAD.MOV.U32 R163, RZ, RZ, R174 ;  /* 0x000000ffffa37224 */ /* 0x000fe200078e00ae */
[----:B------:R-:W-:Y:S06]  /*4990*/  BAR.SYNC.DEFER_BLOCKING 0x0 ;  /* 0x0000000000007b1d */ /* 0x000fec0000010000 */
[----:B------:R-:W2:Y:S04]  /*49a0*/  LDL.LU R166, [R1+0x64] ;  /* 0x0000640001a67983 */ /* 0x000ea80000300800 */
[----:B------:R-:W2:Y:S04]  /*49b0*/  LDL.LU R167, [R1+0x68] ;  /* 0x0000680001a77983 */ /* 0x000ea80000300800 */
[----:B------:R-:W3:Y:S04]  /*49c0*/  LDL.LU R168, [R1+0x54] ;  /* 0x0000540001a87983 */ /* 0x000ee80000300800 */
[----:B------:R-:W3:Y:S04]  /*49d0*/  LDL.LU R169, [R1+0x58] ;  /* 0x0000580001a97983 */ /* 0x000ee80000300800 */
[----:B------:R-:W3:Y:S04]  /*49e0*/  LDL.LU R170, [R1+0x6c] ;  /* 0x00006c0001aa7983 */ /* 0x000ee80000300800 */
[----:B------:R-:W3:Y:S04]  /*49f0*/  LDL.LU R171, [R1+0x70] ;  /* 0x0000700001ab7983 */ /* 0x000ee80000300800 */
[----:B------:R0:W-:Y:S04]  /*4a00*/  STS.128 [R0+UR8], R160 ;  /* 0x000000a000007988 */ /* 0x0001e80008000c08 */
[----:B0-----:R-:W4:Y:S04]  /*4a10*/  LDL.LU R160, [R1+0x5c] ;  /* 0x00005c0001a07983 */ /* 0x001f280000300800 */
[----:B------:R-:W4:Y:S04]  /*4a20*/  LDL.LU R161, [R1+0x60] ;  /* 0x0000600001a17983 */ /* 0x000f280000300800 */
[----:B------:R-:W4:Y:S01]  /*4a30*/  LDL.LU R162, [R1+0x74] ;  /* 0x0000740001a27983 */ /* 0x000f220000300800 */
        /* <DEDUP_REMOVED lines=8> */
[----:B------:R-:W-:Y:S02]  /*4ac0*/  IMAD.MOV.U32 R178, RZ, RZ, R237 ;  /* 0x000000ffffb27224 */ /* 0x000fe400078e00ed */
[----:B------:R-:W-:Y:S01]  /*4ad0*/  IMAD.MOV.U32 R179, RZ, RZ, R236 ;  /* 0x000000ffffb37224 */ /* 0x000fe200078e00ec */
[----:B------:R-:W-:Y:S01]  /*4ae0*/  MOV R240, R184 ;  /* 0x000000b800f07202 */ /* 0x000fe20000000f00 */
[----:B------:R-:W-:Y:S01]  /*4af0*/  IMAD.MOV.U32 R241, RZ, RZ, R186 ;  /* 0x000000fffff17224 */ /* 0x000fe200078e00ba */
[----:B------:R-:W0:Y:S01]  /*4b00*/  S2R R158, SR_TID.X ;  /* 0x00000000009e7919 */ /* 0x000e220000002100 */
[----:B------:R-:W-:-:S02]  /*4b10*/  IMAD.MOV.U32 R242, RZ, RZ, R200 ;  /* 0x000000fffff27224 */ /* 0x000fc400078e00c8 */
[----:B------:R-:W-:Y:S01]  /*4b20*/  IMAD.MOV.U32 R243, RZ, RZ, R202 ;  /* 0x000000fffff37224 */ /* 0x000fe200078e00ca */
[----:B------:R-:W5:Y:S01]  /*4b30*/  LDL.LU R159, [R1+0x9c] ;  /* 0x00009c00019f7983 */ /* 0x000f620000300800 */
[----:B------:R-:W-:Y:S01]  /*4b40*/  IMAD.MOV.U32 R184, RZ, RZ, R185 ;  /* 0x000000ffffb87224 */ /* 0x000fe200078e00b9 */
[----:B------:R-:W-:Y:S01]  /*4b50*/  MOV R186, R201 ;  /* 0x000000c900ba7202 */ /* 0x000fe20000000f00 */
[----:B------:R-:W-:Y:S02]  /*4b60*/  IMAD.MOV.U32 R185, RZ, RZ, R187 ;  /* 0x000000ffffb97224 */ /* 0x000fe400078e00bb */
[----:B------:R-:W-:Y:S01]  /*4b70*/  IMAD.MOV.U32 R187, RZ, RZ, R203 ;  /* 0x000000ffffbb7224 */ /* 0x000fe200078e00cb */
[----:B--2---:R1:W-:Y:S04]  /*4b80*/  STS.128 [R0+UR8+0x800], R164 ;  /* 0x000800a400007988 */ /* 0x0043e80008000c08 */
[----:B---3--:R2:W-:Y:S01]  /*4b90*/  STS.128 [R0+UR8+0x1000], R168 ;  /* 0x001000a800007988 */ /* 0x0085e20008000c08 */
[----:B-1----:R-:W-:-:S02]  /*4ba0*/  IMAD.MOV.U32 R164, RZ, RZ, R251 ;  /* 0x000000ffffa47224 */ /* 0x002fc400078e00fb */
[----:B------:R-:W-:Y:S02]  /*4bb0*/  IMAD.MOV.U32 R165, RZ, RZ, R250 ;  /* 0x000000ffffa57224 */ /* 0x000fe400078e00fa */
[----:B------:R-:W-:Y:S02]  /*4bc0*/  IMAD.MOV.U32 R166, RZ, RZ, R249 ;  /* 0x000000ffffa67224 */ /* 0x000fe400078e00f9 */
[----:B------:R-:W-:Y:S01]  /*4bd0*/  IMAD.MOV.U32 R167, RZ, RZ, R248 ;  /* 0x000000ffffa77224 */ /* 0x000fe200078e00f8 */
[----:B--2---:R-:W-:Y:S01]  /*4be0*/  MOV R168, R247 ;  /* 0x000000f700a87202 */ /* 0x004fe20000000f00 */
[----:B------:R-:W-:Y:S02]  /*4bf0*/  IMAD.MOV.U32 R169, RZ, RZ, R246 ;  /* 0x000000ffffa97224 */ /* 0x000fe400078e00f6 */
[----:B------:R-:W-:Y:S02]  /*4c00*/  IMAD.MOV.U32 R170, RZ, RZ, R245 ;  /* 0x000000ffffaa7224 */ /* 0x000fe400078e00f5 */
[----:B------:R-:W-:Y:S01]  /*4c10*/  IMAD.MOV.U32 R171, RZ, RZ, R244 ;  /* 0x000000ffffab7224 */ /* 0x000fe200078e00f4 */
[----:B----4-:R-:W-:Y:S04]  /*4c20*/  STS.128 [R0+UR8+0x1800], R160 ;  /* 0x001800a000007988 */ /* 0x010fe80008000c08 */
[----:B------:R-:W-:Y:S04]  /*4c30*/  STS.128 [R252+UR8], R164 ;  /* 0x000000a4fc007988 */ /* 0x000fe80008000c08 */
[----:B------:R-:W-:Y:S04]  /*4c40*/  STS.128 [R252+UR8+0x800], R168 ;  /* 0x000800a8fc007988 */ /* 0x000fe80008000c08 */
[----:B------:R-:W-:Y:S04]  /*4c50*/  STS.128 [R252+UR8+0x1000], R172 ;  /* 0x001000acfc007988 */ /* 0x000fe80008000c08 */
[----:B------:R-:W-:Y:S01]  /*4c60*/  STS.128 [R252+UR8+0x1800], R176 ;  /* 0x001800b0fc007988 */ /* 0x000fe20008000c08 */
[----:B------:R-:W-:Y:S06]  /*4c70*/  BAR.SYNC.DEFER_BLOCKING 0x0 ;  /* 0x0000000000007b1d */ /* 0x000fec0000010000 */
[----:B------:R-:W1:Y:S04]  /*4c80*/  LDS.128 R236, [R2] ;  /* 0x0000000002ec7984 */ /* 0x000e680000000c00 */
[----:B------:R-:W2:Y:S04]  /*4c90*/  LDS.128 R216, [R2+0x100] ;  /* 0x0001000002d87984 */ /* 0x000ea80000000c00 */
[----:B------:R-:W3:Y:S04]  /*4ca0*/  LDS.128 R180, [R2+0x200] ;  /* 0x0002000002b47984 */ /* 0x000ee80000000c00 */
[----:B------:R-:W4:Y:S04]  /*4cb0*/  LDS.128 R176, [R2+0x300] ;  /* 0x0003000002b07984 */ /* 0x000f280000000c00 */
[----:B------:R-:W4:Y:S04]  /*4cc0*/  LDS.128 R172, [R2+0x400] ;  /* 0x0004000002ac7984 */ /* 0x000f280000000c00 */
[----:B------:R-:W4:Y:S04]  /*4cd0*/  LDS.128 R168, [R2+0x500] ;  /* 0x0005000002a87984 */ /* 0x000f280000000c00 */
[----:B------:R-:W4:Y:S04]  /*4ce0*/  LDS.128 R160, [R2+0x600] ;  /* 0x0006000002a07984 */ /* 0x000f280000000c00 */
[----:B------:R-:W4:Y:S01]  /*4cf0*/  LDS.128 R164, [R2+0x700] ;  /* 0x0007000002a47984 */ /* 0x000f220000000c00 */
[----:B------:R-:W-:Y:S01]  /*4d00*/  BAR.SYNC.DEFER_BLOCKING 0x0 ;  /* 0x0000000000007b1d */ /* 0x000fe20000010000 */
[----:B------:R-:W-:-:S02]  /*4d10*/  IMAD.MOV.U32 R244, RZ, RZ, R188 ;  /* 0x000000fffff47224 */ /* 0x000fc400078e00bc */
[----:B------:R-:W-:Y:S01]  /*4d20*/  IMAD.MOV.U32 R248, RZ, RZ, R192 ;  /* 0x000000fffff87224 */ /* 0x000fe200078e00c0 */
[----:B------:R-:W-:Y:S01]  /*4d30*/  MOV R192, R193 ;  /* 0x000000c100c07202 */ /* 0x000fe20000000f00 */
[----:B------:R-:W-:Y:S01]  /*4d40*/  IMAD.MOV.U32 R188, RZ, RZ, R189 ;  /* 0x000000ffffbc7224 */ /* 0x000fe200078e00bd */
[----:B------:R-:W-:Y:S01]  /*4d50*/  MOV R246, R204 ;  /* 0x000000cc00f67202 */ /* 0x000fe20000000f00 */
[----:B------:R-:W-:Y:S02]  /*4d60*/  IMAD.MOV.U32 R245, RZ, RZ, R190 ;  /* 0x000000fffff57224 */ /* 0x000fe400078e00be */
[----:B------:R-:W-:Y:S02]  /*4d70*/  IMAD.MOV.U32 R247, RZ, RZ, R206 ;  /* 0x000000fffff77224 */ /* 0x000fe400078e00ce */
[----:B------:R-:W-:Y:S02]  /*4d80*/  IMAD.MOV.U32 R249, RZ, RZ, R194 ;  /* 0x000000fffff97224 */ /* 0x000fe400078e00c2 */
[----:B------:R-:W-:-:S02]  /*4d90*/  IMAD.MOV.U32 R250, RZ, RZ, R208 ;  /* 0x000000fffffa7224 */ /* 0x000fc400078e00d0 */
[----:B------:R-:W-:Y:S02]  /*4da0*/  IMAD.MOV.U32 R251, RZ, RZ, R210 ;  /* 0x000000fffffb7224 */ /* 0x000fe400078e00d2 */
[----:B------:R-:W-:Y:S02]  /*4db0*/  IMAD.MOV.U32 R189, RZ, RZ, R191 ;  /* 0x000000ffffbd7224 */ /* 0x000fe400078e00bf */
[----:B------:R-:W-:Y:S01]  /*4dc0*/  IMAD.MOV.U32 R193, RZ, RZ, R195 ;  /* 0x000000ffffc17224 */ /* 0x000fe200078e00c3 */
[----:B------:R0:W-:Y:S01]  /*4dd0*/  STS.128 [R0+UR8], R240 ;  /* 0x000000f000007988 */ /* 0x0001e20008000c08 */
[----:B------:R-:W-:Y:S02]  /*4de0*/  IMAD.MOV.U32 R190, RZ, RZ, R205 ;  /* 0x000000ffffbe7224 */ /* 0x000fe400078e00cd */
[----:B------:R-:W-:Y:S02]  /*4df0*/  IMAD.MOV.U32 R191, RZ, RZ, R207 ;  /* 0x000000ffffbf7224 */ /* 0x000fe400078e00cf */
[----:B------:R-:W-:-:S02]  /*4e00*/  IMAD.MOV.U32 R194, RZ, RZ, R209 ;  /* 0x000000ffffc27224 */ /* 0x000fc400078e00d1 */
[----:B------:R-:W-:Y:S01]  /*4e10*/  IMAD.MOV.U32 R195, RZ, RZ, R211 ;  /* 0x000000ffffc37224 */ /* 0x000fe200078e00d3 */
[----:B------:R-:W-:Y:S01]  /*4e20*/  STS.128 [R0+UR8+0x800], R244 ;  /* 0x000800f400007988 */ /* 0x000fe20008000c08 */
[----:B0-----:R-:W-:Y:S01]  /*4e30*/  MOV R240, R196 ;  /* 0x000000c400f07202 */ /* 0x001fe20000000f00 */
[----:B------:R-:W-:Y:S02]  /*4e40*/  IMAD.MOV.U32 R196, RZ, RZ, R197 ;  /* 0x000000ffffc47224 */ /* 0x000fe400078e00c5 */
[----:B------:R-:W-:Y:S01]  /*4e50*/  IMAD.MOV.U32 R241, RZ, RZ, R198 ;  /* 0x000000fffff17224 */ /* 0x000fe200078e00c6 */
[----:B------:R-:W-:Y:S01]  /*4e60*/  MOV R198, R213 ;  /* 0x000000d500c67202 */ /* 0x000fe20000000f00 */
[----:B------:R-:W-:Y:S02]  /*4e70*/  IMAD.MOV.U32 R242, RZ, RZ, R212 ;  /* 0x000000fffff27224 */ /* 0x000fe400078e00d4 */
[----:B------:R-:W-:Y:S02]  /*4e80*/  IMAD.MOV.U32 R243, RZ, RZ, R214 ;  /* 0x000000fffff37224 */ /* 0x000fe400078e00d6 */
[----:B------:R-:W-:-:S02]  /*4e90*/  IMAD.MOV.U32 R197, RZ, RZ, R199 ;  /* 0x000000ffffc57224 */ /* 0x000fc400078e00c7 */
        /* <DEDUP_REMOVED lines=10> */
[----:B------:R-:W0:Y:S04]  /*4f40*/  LDS.128 R192, [R2] ;  /* 0x0000000002c07984 */ /* 0x000e280000000c00 */
[----:B------:R-:W0:Y:S04]  /*4f50*/  LDS.128 R188, [R2+0x100] ;  /* 0x0001000002bc7984 */ /* 0x000e280000000c00 */
[----:B------:R-:W0:Y:S04]  /*4f60*/  LDS.128 R184, [R2+0x200] ;  /* 0x0002000002b87984 */ /* 0x000e280000000c00 */
[----:B------:R-:W0:Y:S04]  /*4f70*/  LDS.128 R200, [R2+0x300] ;  /* 0x0003000002c87984 */ /* 0x000e280000000c00 */
[----:B------:R-:W0:Y:S04]  /*4f80*/  LDS.128 R212, [R2+0x400] ;  /* 0x0004000002d47984 */ /* 0x000e280000000c00 */
[----:B------:R-:W0:Y:S04]  /*4f90*/  LDS.128 R208, [R2+0x500] ;  /* 0x0005000002d07984 */ /* 0x000e280000000c00 */
[----:B------:R-:W0:Y:S04]  /*4fa0*/  LDS.128 R204, [R2+0x600] ;  /* 0x0006000002cc7984 */ /* 0x000e280000000c00 */
[----:B------:R-:W0:Y:S01]  /*4fb0*/  LDS.128 R196, [R2+0x700] ;  /* 0x0007000002c47984 */ /* 0x000e220000000c00 */
[----:B------:R-:W-:-:S02]  /*4fc0*/  IMAD.MOV.U32 R242, RZ, RZ, R136 ;  /* 0x000000fffff27224 */ /* 0x000fc400078e0088 */
[----:B------:R-:W-:Y:S01]  /*4fd0*/  IMAD.MOV.U32 R243, RZ, RZ, R138 ;  /* 0x000000fffff37224 */ /* 0x000fe200078e008a */
[----:B------:R-:W-:Y:S01]  /*4fe0*/  BAR.SYNC.DEFER_BLOCKING 0x0 ;  /* 0x0000000000007b1d */ /* 0x000fe20000010000 */
[----:B------:R-:W-:Y:S01]  /*4ff0*/  MOV R244, R124 ;  /* 0x0000007c00f47202 */ /* 0x000fe20000000f00 */
[----:B------:R-:W-:Y:S01]  /*5000*/  IMAD.MOV.U32 R248, RZ, RZ, R128 ;  /* 0x000000fffff87224 */ /* 0x000fe200078e0080 */
[----:B------:R-:W-:Y:S01]  /*5010*/  MOV R120, R121 ;  /* 0x0000007900787202 */ /* 0x000fe20000000f00 */
[----:B------:R-:W-:Y:S01]  /*5020*/  IMAD.MOV.U32 R124, RZ, RZ, R125 ;  /* 0x000000ffff7c7224 */ /* 0x000fe200078e007d */
[----:B------:R-:W-:Y:S01]  /*5030*/  MOV R250, R144 ;  /* 0x0000009000fa7202 */ /* 0x000fe20000000f00 */
[----:B------:R-:W-:Y:S02]  /*5040*/  IMAD.MOV.U32 R128, RZ, RZ, R129 ;  /* 0x000000ffff807224 */ /* 0x000fe400078e0081 */
        /* <DEDUP_REMOVED lines=12> */
[----:B------:R-:W-:Y:S02]  /*5110*/  IMAD.MOV.U32 R127, RZ, RZ, R143 ;  /* 0x000000ffff7f7224 */ /* 0x000fe400078e008f */
[----:B------:R-:W-:Y:S02]  /*5120*/  IMAD.MOV.U32 R130, RZ, RZ, R145 ;  /* 0x000000ffff827224 */ /* 0x000fe400078e0091 */
[----:B------:R-:W-:Y:S02]  /*5130*/  IMAD.MOV.U32 R131, RZ, RZ, R147 ;  /* 0x000000ffff837224 */ /* 0x000fe400078e0093 */
[----:B-----5:R-:W-:Y:S01]  /*5140*/  IMAD.MOV.U32 R240, RZ, RZ, R132 ;  /* 0x000000fffff07224 */ /* 0x020fe200078e0084 */
[----:B------:R-:W-:Y:S01]  /*5150*/  MOV R132, R133 ;  /* 0x0000008500847202 */ /* 0x000fe20000000f00 */
[----:B------:R-:W-:-:S02]  /*5160*/  IMAD.MOV.U32 R241, RZ, RZ, R134 ;  /* 0x000000fffff17224 */ /* 0x000fc400078e0086 */
[----:B------:R-:W-:Y:S02]  /*5170*/  IMAD.MOV.U32 R242, RZ, RZ, R148 ;  /* 0x000000fffff27224 */ /* 0x000fe400078e0094 */
[----:B------:R-:W-:Y:S02]  /*5180*/  IMAD.MOV.U32 R243, RZ, RZ, R150 ;  /* 0x000000fffff37224 */ /* 0x000fe400078e0096 */
        /* <DEDUP_REMOVED lines=11> */
[----:B-----5:R-:W-:Y:S01]  /*5240*/  IMAD.MOV.U32 R240, RZ, RZ, R56 ;  /* 0x000000fffff07224 */ /* 0x020fe200078e0038 */
[----:B------:R-:W-:Y:S01]  /*5250*/  MOV R242, R72 ;  /* 0x0000004800f27202 */ /* 0x000fe20000000f00 */
[----:B------:R-:W-:-:S03]  /*5260*/  IMAD.MOV.U32 R241, RZ, RZ, R58 ;  /* 0x000000fffff17224 */ /* 0x000fc600078e003a */
[----:B------:R-:W5:Y:S04]  /*5270*/  LDS.128 R148, [R2] ;  /* 0x0000000002947984 */ /* 0x000f680000000c00 */
[----:B------:R-:W5:Y:S04]  /*5280*/  LDS.128 R144, [R2+0x100] ;  /* 0x0001000002907984 */ /* 0x000f680000000c00 */
[----:B------:R-:W5:Y:S04]  /*5290*/  LDS.128 R140, [R2+0x200] ;  /* 0x00020000028c7984 */ /* 0x000f680000000c00 */
[----:B------:R-:W5:Y:S04]  /*52a0*/  LDS.128 R136, [R2+0x300] ;  /* 0x0003000002887984 */ /* 0x000f680000000c00 */
[----:B------:R-:W5:Y:S04]  /*52b0*/  LDS.128 R128, [R2+0x400] ;  /* 0x0004000002807984 */ /* 0x000f680000000c00 */
[----:B------:R-:W5:Y:S04]  /*52c0*/  LDS.128 R132, [R2+0x500] ;  /* 0x0005000002847984 */ /* 0x000f680000000c00 */
[----:B------:R-:W5:Y:S04]  /*52d0*/  LDS.128 R120, [R2+0x600] ;  /* 0x0006000002787984 */ /* 0x000f680000000c00 */
[----:B------:R-:W5:Y:S01]  /*52e0*/  LDS.128 R124, [R2+0x700] ;  /* 0x00070000027c7984 */ /* 0x000f620000000c00 */
[----:B------:R-:W-:Y:S01]  /*52f0*/  IMAD.MOV.U32 R243, RZ, RZ, R74 ;  /* 0x000000fffff37224 */ /* 0x000fe200078e004a */
[----:B------:R-:W-:Y:S01]  /*5300*/  BAR.SYNC.DEFER_BLOCKING 0x0 ;  /* 0x0000000000007b1d */ /* 0x000fe20000010000 */
[----:B------:R-:W-:Y:S01]  /*5310*/  MOV R244, R64 ;  /* 0x0000004000f47202 */ /* 0x000fe20000000f00 */
[----:B------:R-:W-:-:S02]  /*5320*/  IMAD.MOV.U32 R245, RZ, RZ, R66 ;  /* 0x000000fffff57224 */ /* 0x000fc400078e0042 */
[----:B------:R-:W-:Y:S02]  /*5330*/  IMAD.MOV.U32 R246, RZ, RZ, R80 ;  /* 0x000000fffff67224 */ /* 0x000fe400078e0050 */
[----:B------:R-:W-:Y:S01]  /*5340*/  IMAD.MOV.U32 R247, RZ, RZ, R82 ;  /* 0x000000fffff77224 */ /* 0x000fe200078e0052 */
[----:B------:R1:W-:Y:S04]  /*5350*/  STS.128 [R0+UR8], R240 ;  /* 0x000000f000007988 */ /* 0x0003e80008000c08 */
[----:B------:R2:W-:Y:S01]  /*5360*/  STS.128 [R0+UR8+0x1000], R244 ;  /* 0x001000f400007988 */ /* 0x0005e20008000c08 */
[----:B-1----:R-:W-:Y:S02]  /*5370*/  IMAD.MOV.U32 R240, RZ, RZ, R60 ;  /* 0x000000fffff07224 */ /* 0x002fe400078e003c */
[----:B------:R-:W-:-:S02]  /*5380*/  IMAD.MOV.U32 R241, RZ, RZ, R62 ;  /* 0x000000fffff17224 */ /* 0x000fc400078e003e */
[----:B------:R-:W-:Y:S01]  /*5390*/  IMAD.MOV.U32 R242, RZ, RZ, R76 ;  /* 0x000000fffff27224 */ /* 0x000fe200078e004c */
[----:B--2---:R-:W1:Y:S01]  /*53a0*/  LDC.64 R244, c[0x0][0x220] ;  /* 0x00008800fff47b82 */ /* 0x004e620000000a00 */
[----:B------:R-:W-:-:S05]  /*53b0*/  IMAD.MOV.U32 R243, RZ, RZ, R78 ;  /* 0x000000fffff37224 */ /* 0x000fca00078e004e */
[----:B------:R2:W-:Y:S02]  /*53c0*/  STS.128 [R0+UR8+0x800], R240 ;  /* 0x000800f000007988 */ /* 0x0005e40008000c08 */
[----:B--2---:R-:W-:Y:S01]  /*53d0*/  IMAD.MOV.U32 R240, RZ, RZ, R68 ;  /* 0x000000fffff07224 */ /* 0x004fe200078e0044 */
[----:B------:R-:W-:Y:S01]  /*53e0*/  MOV R242, R84 ;  /* 0x0000005400f27202 */ /* 0x000fe20000000f00 */
[----:B------:R-:W-:Y:S02]  /*53f0*/  IMAD.MOV.U32 R241, RZ, RZ, R70 ;  /* 0x000000fffff17224 */ /* 0x000fe400078e0046 */
[----:B------:R-:W-:-:S05]  /*5400*/  IMAD.MOV.U32 R243, RZ, RZ, R86 ;  /* 0x000000fffff37224 */ /* 0x000fca00078e0056 */
[----:B------:R2:W-:Y:S02]  /*5410*/  STS.128 [R0+UR8+0x1800], R240 ;  /* 0x001800f000007988 */ /* 0x0005e40008000c08 */
[----:B--2---:R-:W-:Y:S02]  /*5420*/  SHF.R.U32.HI R0, RZ, 0x5, R158 ;  /* 0x00000005ff007819 */ /* 0x004fe4000001169e */
[----:B------:R-:W2:Y:S01]  /*5430*/  S2R R158, SR_TID.X ;  /* 0x00000000009e7919 */ /* 0x000ea20000002100 */
[----:B------:R-:W-:Y:S02]  /*5440*/  IMAD.MOV.U32 R56, RZ, RZ, R57 ;  /* 0x000000ffff387224 */ /* 0x000fe400078e0039 */
[----:B------:R-:W-:Y:S02]  /*5450*/  IMAD.MOV.U32 R57, RZ, RZ, R59 ;  /* 0x000000ffff397224 */ /* 0x000fe400078e003b */
[----:B------:R-:W-:Y:S02]  /*5460*/  IMAD.MOV.U32 R58, RZ, RZ, R73 ;  /* 0x000000ffff3a7224 */ /* 0x000fe400078e0049 */
[----:B------:R-:W-:-:S05]  /*5470*/  IMAD.MOV.U32 R59, RZ, RZ, R75 ;  /* 0x000000ffff3b7224 */ /* 0x000fca00078e004b */
[----:B------:R1:W-:Y:S01]  /*5480*/  STS.128 [R252+UR8], R56 ;  /* 0x00000038fc007988 */ /* 0x0003e20008000c08 */
[----:B--2---:R-:W-:-:S04]  /*5490*/  LOP3.LUT R158, R158, 0x60, RZ, 0xc0, !PT ;  /* 0x000000609e9e7812 */ /* 0x004fc800078ec0ff */
[C---:B-1----:R-:W-:Y:S01]  /*54a0*/  LEA R56, P0, R158.reuse, R244, 0x4 ;  /* 0x000000f49e387211 */ /* 0x042fe200078020ff */
[----:B------:R-:W-:-:S05]  /*54b0*/  IMAD.SHL.U32 R158, R158, 0x4, RZ ;  /* 0x000000049e9e7824 */ /* 0x000fca00078e00ff */
[----:B------:R-:W-:Y:S02]  /*54c0*/  LEA.HI.X R57, R158, R245, RZ, 0x2, P0 ;  /* 0x000000f59e397211 */ /* 0x000fe400000f14ff */
[----:B------:R-:W2:Y:S01]  /*54d0*/  LDL.LU R158, [R1+0x98] ;  /* 0x00009800019e7983 */ /* 0x000ea20000300800 */
[----:B------:R-:W1:Y:S01]  /*54e0*/  S2R R3, SR_TID.X ;  /* 0x0000000000037919 */ /* 0x000e620000002100 */
[----:B------:R-:W-:Y:S01]  /*54f0*/  MOV R60, R61 ;  /* 0x0000003d003c7202 */ /* 0x000fe20000000f00 */
[----:B------:R-:W-:Y:S02]  /*5500*/  IMAD.MOV.U32 R61, RZ, RZ, R63 ;  /* 0x000000ffff3d7224 */ /* 0x000fe400078e003f */
[----:B------:R-:W-:Y:S02]  /*5510*/  IMAD.MOV.U32 R62, RZ, RZ, R77 ;  /* 0x000000ffff3e7224 */ /* 0x000fe400078e004d */
[----:B------:R-:W-:Y:S01]  /*5520*/  IMAD.MOV.U32 R64, RZ, RZ, R65 ;  /* 0x000000ffff407224 */ /* 0x000fe200078e0041 */
[----:B------:R-:W-:Y:S01]  /*5530*/  MOV R66, R81 ;  /* 0x0000005100427202 */ /* 0x000fe20000000f00 */
[----:B------:R-:W-:Y:S01]  /*5540*/  IMAD.MOV.U32 R63, RZ, RZ, R79 ;  /* 0x000000ffff3f7224 */ /* 0x000fe200078e004f */
[----:B------:R-:W-:Y:S01]  /*5550*/  SGXT.U32 R0, R0, 0x2 ;  /* 0x000000020000781a */ /* 0x000fe20000000000 */
[----:B------:R-:W-:Y:S01]  /*5560*/  IMAD.MOV.U32 R65, RZ, RZ, R67 ;  /* 0x000000ffff417224 */ /* 0x000fe200078e0043 */
[----:B------:R-:W3:Y:S01]  /*5570*/  LDL.LU R250, [R1+0x94] ;  /* 0x0000940001fa7983 */ /* 0x000ee20000300800 */
[----:B------:R-:W-:-:S03]  /*5580*/  IMAD.MOV.U32 R67, RZ, RZ, R83 ;  /* 0x000000ffff437224 */ /* 0x000fc600078e0053 */
[----:B------:R4:W-:Y:S04]  /*5590*/  STS.128 [R252+UR8+0x800], R60 ;  /* 0x0008003cfc007988 */ /* 0x0009e80008000c08 */
[----:B------:R0:W-:Y:S01]  /*55a0*/  STS.128 [R252+UR8+0x1000], R64 ;  /* 0x00100040fc007988 */ /* 0x0001e20008000c08 */
[----:B------:R-:W-:-:S03]  /*55b0*/  LOP3.LUT R58, R0, 0x4, RZ, 0xfc, !PT ;  /* 0x00000004003a7812 */ /* 0x000fc600078efcff */
[----:B------:R-:W5:Y:S01]  /*55c0*/  LDL.LU R251, [R1+0x90] ;  /* 0x0000900001fb7983 */ /* 0x000f620000300800 */
[----:B----4-:R-:W-:Y:S01]  /*55d0*/  IMAD.MOV.U32 R60, RZ, RZ, R69 ;  /* 0x000000ffff3c7224 */ /* 0x010fe200078e0045 */
[----:B------:R-:W-:Y:S01]  /*55e0*/  MOV R63, R87 ;  /* 0x00000057003f7202 */ /* 0x000fe20000000f00 */
[----:B------:R-:W-:Y:S02]  /*55f0*/  IMAD.MOV.U32 R61, RZ, RZ, R71 ;  /* 0x000000ffff3d7224 */ /* 0x000fe400078e0047 */
[----:B------:R-:W-:-:S05]  /*5600*/  IMAD.MOV.U32 R62, RZ, RZ, R85 ;  /* 0x000000ffff3e7224 */ /* 0x000fca00078e0055 */
[----:B------:R4:W-:Y:S01]  /*5610*/  STS.128 [R252+UR8+0x1800], R60 ;  /* 0x0018003cfc007988 */ /* 0x0009e20008000c08 */
[----:B-1----:R-:W-:Y:S01]  /*5620*/  LOP3.LUT R3, R3, 0x1f, RZ, 0xc0, !PT ;  /* 0x0000001f03037812 */ /* 0x002fe200078ec0ff */
[----:B------:R-:W-:Y:S01]  /*5630*/  IMAD.SHL.U32 R59, R58, 0x80, RZ ;  /* 0x000000803a3b7824 */ /* 0x000fe200078e00ff */
[----:B0-----:R-:W-:Y:S02]  /*5640*/  LOP3.LUT R65, R0, 0x8, RZ, 0xfc, !PT ;  /* 0x0000000800417812 */ /* 0x001fe400078efcff */
[-C--:B------:R-:W-:Y:S01]  /*5650*/  LEA R58, P0, R58, R244.reuse, 0x9 ;  /* 0x000000f43a3a7211 */ /* 0x080fe200078048ff */
[----:B------:R-:W-:Y:S01]  /*5660*/  IMAD.WIDE.U32 R56, R3, 0x4, R56 ;  /* 0x0000000403387825 */ /* 0x000fe200078e0038 */
[----:B------:R-:W-:Y:S02]  /*5670*/  BAR.SYNC.DEFER_BLOCKING 0x0 ;  /* 0x0000000000007b1d */ /* 0x000fe40000010000 */
[----:B------:R-:W-:Y:S01]  /*5680*/  LEA.HI.X R59, R59, R245, RZ, 0x2, P0 ;  /* 0x000000f53b3b7211 */ /* 0x000fe200000f14ff */
[C---:B------:R-:W-:Y:S01]  /*5690*/  IMAD.SHL.U32 R64, R65.reuse, 0x80, RZ ;  /* 0x0000008041407824 */ /* 0x040fe200078e00ff */
[----:B----4-:R-:W-:-:S02]  /*56a0*/  LEA R60, P0, R65, R244, 0x9 ;  /* 0x000000f4413c7211 */ /* 0x010fc400078048ff */
[----:B------:R-:W-:Y:S02]  /*56b0*/  LOP3.LUT R63, R0, 0xc, RZ, 0xfc, !PT ;  /* 0x0000000c003f7812 */ /* 0x000fe400078efcff */
[----:B------:R-:W-:Y:S01]  /*56c0*/  LEA.HI.X R61, R64, R245, RZ, 0x2, P0 ;  /* 0x000000f5403d7211 */ /* 0x000fe200000f14ff */
[----:B------:R-:W-:-:S04]  /*56d0*/  IMAD.WIDE.U32 R58, R3, 0x4, R58 ;  /* 0x00000004033a7825 */ /* 0x000fc800078e003a */
[C---:B------:R-:W-:Y:S01]  /*56e0*/  IMAD.SHL.U32 R62, R63.reuse, 0x80, RZ ;  /* 0x000000803f3e7824 */ /* 0x040fe200078e00ff */
[----:B------:R-:W-:Y:S04]  /*56f0*/  STG.E desc[UR10][R56.64], R232 ;  /* 0x000000e838007986 */ /* 0x000fe8000c10190a */
[----:B------:R-:W-:Y:S04]  /*5700*/  STG.E desc[UR10][R56.64+0x80], R234 ;  /* 0x000080ea38007986 */ /* 0x000fe8000c10190a */
[----:B------:R-:W-:Y:S04]  /*5710*/  STG.E desc[UR10][R56.64+0x100], R236 ;  /* 0x000100ec38007986 */ /* 0x000fe8000c10190a */
[----:B------:R0:W-:Y:S04]  /*5720*/  STG.E desc[UR10][R56.64+0x180], R238 ;  /* 0x000180ee38007986 */ /* 0x0001e8000c10190a */
[----:B------:R-:W-:Y:S01]  /*5730*/  STG.E desc[UR10][R58.64], R228 ;  /* 0x000000e43a007986 */ /* 0x000fe2000c10190a */
[----:B0-----:R-:W-:-:S02]  /*5740*/  LEA R56, P0, R63, R244, 0x9 ;  /* 0x000000f43f387211 */ /* 0x001fc400078048ff */
[----:B------:R-:W-:Y:S01]  /*5750*/  LOP3.LUT R63, R0, 0x10, RZ, 0xfc, !PT ;  /* 0x00000010003f7812 */ /* 0x000fe200078efcff */
[----:B------:R-:W-:Y:S01]  /*5760*/  STG.E desc[UR10][R58.64+0x80], R230 ;  /* 0x000080e63a007986 */ /* 0x000fe2000c10190a */
[----:B------:R-:W-:-:S03]  /*5770*/  LEA.HI.X R57, R62, R245, RZ, 0x2, P0 ;  /* 0x000000f53e397211 */ /* 0x000fc600000f14ff */
[----:B------:R-:W-:Y:S01]  /*5780*/  STG.E desc[UR10][R58.64+0x100], R216 ;  /* 0x000100d83a007986 */ /* 0x000fe2000c10190a */
[----:B------:R-:W-:-:S03]  /*5790*/  IMAD.SHL.U32 R62, R63, 0x80, RZ ;  /* 0x000000803f3e7824 */ /* 0x000fc600078e00ff */
[----:B------:R0:W-:Y:S01]  /*57a0*/  STG.E desc[UR10][R58.64+0x180], R218 ;  /* 0x000180da3a007986 */ /* 0x0001e2000c10190a */
[----:B------:R-:W-:Y:S01]  /*57b0*/  IMAD.WIDE.U32 R60, R3, 0x4, R60 ;  /* 0x00000004033c7825 */ /* 0x000fe200078e003c */
[C---:B------:R-:W-:Y:S02]  /*57c0*/  LOP3.LUT R65, R0.reuse, 0x18, RZ, 0xfc, !PT ;  /* 0x0000001800417812 */ /* 0x040fe400078efcff */
[-C--:B0-----:R-:W-:Y:S02]  /*57d0*/  LEA R58, P0, R63, R244.reuse, 0x9 ;  /* 0x000000f43f3a7211 */ /* 0x081fe400078048ff */
[----:B------:R-:W-:Y:S02]  /*57e0*/  LOP3.LUT R63, R0, 0x14, RZ, 0xfc, !PT ;  /* 0x00000014003f7812 */ /* 0x000fe400078efcff */
[-C--:B------:R-:W-:Y:S02]  /*57f0*/  LEA.HI.X R59, R62, R245.reuse, RZ, 0x2, P0 ;  /* 0x000000f53e3b7211 */ /* 0x080fe400000f14ff */
[-C--:B------:R-:W-:Y:S01]  /*5800*/  LEA R62, P0, R63, R244.reuse, 0x9 ;  /* 0x000000f43f3e7211 */ /* 0x080fe200078048ff */
[----:B------:R-:W-:Y:S03]  /*5810*/  STG.E desc[UR10][R60.64], R233 ;  /* 0x000000e93c007986 */ /* 0x000fe6000c10190a */
[----:B------:R-:W-:Y:S01]  /*5820*/  LEA.HI.X R63, R159, R245, RZ, 0x2, P0 ;  /* 0x000000f59f3f7211 */ /* 0x000fe200000f14ff */
[----:B------:R-:W-:Y:S04]  /*5830*/  STG.E desc[UR10][R60.64+0x80], R235 ;  /* 0x000080eb3c007986 */ /* 0x000fe8000c10190a */
[----:B------:R-:W-:Y:S04]  /*5840*/  STG.E desc[UR10][R60.64+0x100], R237 ;  /* 0x000100ed3c007986 */ /* 0x000fe8000c10190a */
[----:B------:R0:W-:Y:S04]  /*5850*/  STG.E desc[UR10][R60.64+0x180], R239 ;  /* 0x000180ef3c007986 */ /* 0x0001e8000c10190a */
[----:B------:R-:W4:Y:S01]  /*5860*/  LDL.LU R159, [R1+0x8c] ;  /* 0x00008c00019f7983 */ /* 0x000f220000300800 */
[----:B0-----:R-:W-:-:S04]  /*5870*/  LEA R60, P0, R65, R244, 0x9 ;  /* 0x000000f4413c7211 */ /* 0x001fc800078048ff */
[-C--:B--2---:R-:W-:Y:S02]  /*5880*/  LEA.HI.X R61, R158, R245.reuse, RZ, 0x2, P0 ;  /* 0x000000f59e3d7211 */ /* 0x084fe400000f14ff */
[----:B------:R-:W2:Y:S01]  /*5890*/  LDL.LU R158, [R1+0x88] ;  /* 0x00008800019e7983 */ /* 0x000ea20000300800 */
[----:B------:R-:W-:Y:S01]  /*58a0*/  LOP3.LUT R65, R0, 0x1c, RZ, 0xfc, !PT ;  /* 0x0000001c00417812 */ /* 0x000fe200078efcff */
[----:B------:R-:W-:Y:S02]  /*58b0*/  IMAD.WIDE.U32 R56, R3, 0x4, R56 ;  /* 0x0000000403387825 */ /* 0x000fe400078e0038 */
[----:B------:R-:W2:Y:S01]  /*58c0*/  LDL.LU R248, [R1+0x84] ;  /* 0x0000840001f87983 */ /* 0x000ea20000300800 */
[----:B------:R-:W-:Y:S01]  /*58d0*/  LEA R64, P0, R65, R244, 0x9 ;  /* 0x000000f441407211 */ /* 0x000fe200078048ff */
[----:B------:R-:W-:Y:S02]  /*58e0*/  IMAD.WIDE.U32 R58, R3, 0x4, R58 ;  /* 0x00000004033a7825 */ /* 0x000fe400078e003a */
[----:B------:R-:W-:Y:S04]  /*58f0*/  STG.E desc[UR10][R56.64], R229 ;  /* 0x000000e538007986 */ /* 0x000fe8000c10190a */
[----:B------:R-:W-:Y:S01]  /*5900*/  STG.E desc[UR10][R56.64+0x80], R231 ;  /* 0x000080e738007986 */ /* 0x000fe2000c10190a */
[----:B---3--:R-:W-:-:S03]  /*5910*/  LEA.HI.X R65, R250, R245, RZ, 0x2, P0 ;  /* 0x000000f5fa417211 */ /* 0x008fc600000f14ff */
[----:B------:R-:W-:Y:S04]  /*5920*/  STG.E desc[UR10][R56.64+0x100], R217 ;  /* 0x000100d938007986 */ /* 0x000fe8000c10190a */
[----:B------:R0:W-:Y:S01]  /*5930*/  STG.E desc[UR10][R56.64+0x180], R219 ;  /* 0x000180db38007986 */ /* 0x0001e2000c10190a */
[----:B------:R-:W-:-:S03]  /*5940*/  IMAD.WIDE.U32 R62, R3, 0x4, R62 ;  /* 0x00000004033e7825 */ /* 0x000fc600078e003e */
[----:B------:R-:W3:Y:S04]  /*5950*/  LDL.LU R249, [R1+0x80] ;  /* 0x0000800001f97983 */ /* 0x000ee80000300800 */
[----:B------:R-:W-:Y:S01]  /*5960*/  STG.E desc[UR10][R58.64], R224 ;  /* 0x000000e03a007986 */ /* 0x000fe2000c10190a */
[----:B0-----:R-:W-:Y:S01]  /*5970*/  IMAD.WIDE.U32 R56, R3, 0x4, R60 ;  /* 0x0000000403387825 */ /* 0x001fe200078e003c */
[----:B------:R-:W-:Y:S02]  /*5980*/  LOP3.LUT R61, R0, 0x20, RZ, 0xfc, !PT ;  /* 0x00000020003d7812 */ /* 0x000fe400078efcff */
[----:B------:R-:W-:Y:S02]  /*5990*/  STG.E desc[UR10][R58.64+0x80], R226 ;  /* 0x000080e23a007986 */ /* 0x000fe4000c10190a */
[----:B------:R-:W-:-:S02]  /*59a0*/  LEA R60, P0, R61, R244, 0x9 ;  /* 0x000000f43d3c7211 */ /* 0x000fc400078048ff */
[----:B------:R-:W-:Y:S04]  /*59b0*/  STG.E desc[UR10][R58.64+0x100], R180 ;  /* 0x000100b43a007986 */ /* 0x000fe8000c10190a */
[----:B------:R0:W-:Y:S01]  /*59c0*/  STG.E desc[UR10][R58.64+0x180], R182 ;  /* 0x000180b63a007986 */ /* 0x0001e2000c10190a */
[----:B-----5:R-:W-:-:S03]  /*59d0*/  LEA.HI.X R61, R251, R245, RZ, 0x2, P0 ;  /* 0x000000f5fb3d7211 */ /* 0x020fc600000f14ff */
[----:B------:R-:W-:Y:S04]  /*59e0*/  STG.E desc[UR10][R62.64], R220 ;  /* 0x000000dc3e007986 */ /* 0x000fe8000c10190a */
[----:B------:R-:W-:Y:S01]  /*59f0*/  STG.E desc[UR10][R62.64+0x80], R222 ;  /* 0x000080de3e007986 */ /* 0x000fe2000c10190a */
[----:B0-----:R-:W-:Y:S01]  /*5a00*/  IMAD.WIDE.U32 R58, R3, 0x4, R64 ;  /* 0x00000004033a7825 */ /* 0x001fe200078e0040 */
[----:B------:R-:W-:Y:S02]  /*5a10*/  LOP3.LUT R65, R0, 0x24, RZ, 0xfc, !PT ;  /* 0x0000002400417812 */ /* 0x000fe400078efcff */
[----:B------:R-:W-:Y:S04]  /*5a20*/  STG.E desc[UR10][R62.64+0x100], R176 ;  /* 0x000100b03e007986 */ /* 0x000fe8000c10190a */
[----:B------:R0:W-:Y:S04]  /*5a30*/  STG.E desc[UR10][R62.64+0x180], R178 ;  /* 0x000180b23e007986 */ /* 0x0001e8000c10190a */
[----:B------:R-:W5:Y:S04]  /*5a40*/  LDL.LU R250, [R1+0x7c] ;  /* 0x00007c0001fa7983 */ /* 0x000f680000300800 */
[----:B------:R-:W5:Y:S01]  /*5a50*/  LDL.LU R251, [R1+0x78] ;  /* 0x0000780001fb7983 */ /* 0x000f620000300800 */
[----:B0-----:R-:W-:-:S02]  /*5a60*/  LEA R62, P0, R65, R244, 0x9 ;  /* 0x000000f4413e7211 */ /* 0x001fc400078048ff */
[----:B------:R-:W-:Y:S02]  /*5a70*/  LOP3.LUT R65, R0, 0x28, RZ, 0xfc, !PT ;  /* 0x0000002800417812 */ /* 0x000fe400078efcff */
[-C--:B----4-:R-:W-:Y:S02]  /*5a80*/  LEA.HI.X R63, R159, R245.reuse, RZ, 0x2, P0 ;  /* 0x000000f59f3f7211 */ /* 0x090fe400000f14ff */
[----:B------:R-:W-:Y:S01]  /*5a90*/  LEA R64, P0, R65, R244, 0x9 ;  /* 0x000000f441407211 */ /* 0x000fe200078048ff */
[----:B------:R-:W4:Y:S03]  /*5aa0*/  LDL.LU R159, [R1+0x40] ;  /* 0x00004000019f7983 */ /* 0x000f260000300800 */
[----:B--2---:R-:W-:Y:S02]  /*5ab0*/  LEA.HI.X R65, R158, R245, RZ, 0x2, P0 ;  /* 0x000000f59e417211 */ /* 0x004fe400000f14ff */
[----:B------:R-:W2:Y:S04]  /*5ac0*/  LDL.LU R158, [R1+0x48] ;  /* 0x00004800019e7983 */ /* 0x000ea80000300800 */
[----:B------:R-:W-:Y:S04]  /*5ad0*/  STG.E desc[UR10][R56.64], R225 ;  /* 0x000000e138007986 */ /* 0x000fe8000c10190a */
[----:B------:R-:W-:Y:S04]  /*5ae0*/  STG.E desc[UR10][R56.64+0x80], R227 ;  /* 0x000080e338007986 */ /* 0x000fe8000c10190a */
[----:B------:R-:W-:Y:S04]  /*5af0*/  STG.E desc[UR10][R56.64+0x100], R181 ;  /* 0x000100b538007986 */ /* 0x000fe8000c10190a */
[----:B------:R0:W-:Y:S01]  /*5b00*/  STG.E desc[UR10][R56.64+0x180], R183 ;  /* 0x000180b738007986 */ /* 0x0001e2000c10190a */
[----:B------:R-:W-:-:S03]  /*5b10*/  IMAD.WIDE.U32 R60, R3, 0x4, R60 ;  /* 0x00000004033c7825 */ /* 0x000fc600078e003c */
[----:B------:R-:W-:Y:S01]  /*5b20*/  STG.E desc[UR10][R58.64], R221 ;  /* 0x000000dd3a007986 */ /* 0x000fe2000c10190a */
[----:B0-----:R-:W-:Y:S01]  /*5b30*/  IMAD.WIDE.U32 R56, R3, 0x4, R62 ;  /* 0x0000000403387825 */ /* 0x001fe200078e003e */
[----:B------:R-:W-:Y:S02]  /*5b40*/  LOP3.LUT R63, R0, 0x2c, RZ, 0xfc, !PT ;  /* 0x0000002c003f7812 */ /* 0x000fe400078efcff */
[----:B------:R-:W-:Y:S02]  /*5b50*/  STG.E desc[UR10][R58.64+0x80], R223 ;  /* 0x000080df3a007986 */ /* 0x000fe4000c10190a */
[----:B------:R-:W-:Y:S02]  /*5b60*/  LEA R62, P0, R63, R244, 0x9 ;  /* 0x000000f43f3e7211 */ /* 0x000fe400078048ff */
[----:B------:R-:W-:Y:S04]  /*5b70*/  STG.E desc[UR10][R58.64+0x100], R177 ;  /* 0x000100b13a007986 */ /* 0x000fe8000c10190a */
[----:B------:R0:W-:Y:S01]  /*5b80*/  STG.E desc[UR10][R58.64+0x180], R179 ;  /* 0x000180b33a007986 */ /* 0x0001e2000c10190a */
[----:B------:R-:W-:-:S03]  /*5b90*/  LEA.HI.X R63, R248, R245, RZ, 0x2, P0 ;  /* 0x000000f5f83f7211 */ /* 0x000fc600000f14ff */
[----:B------:R-:W-:Y:S01]  /*5ba0*/  STG.E desc[UR10][R60.64], R4 ;  /* 0x000000043c007986 */ /* 0x000fe2000c10190a */
[----:B0-----:R-:W-:Y:S01]  /*5bb0*/  IMAD.WIDE.U32 R58, R3, 0x4, R64 ;  /* 0x00000004033a7825 */ /* 0x001fe200078e0040 */
[----:B------:R-:W-:Y:S02]  /*5bc0*/  LOP3.LUT R65, R0, 0x30, RZ, 0xfc, !PT ;  /* 0x0000003000417812 */ /* 0x000fe400078efcff */
[----:B------:R-:W-:Y:S02]  /*5bd0*/  STG.E desc[UR10][R60.64+0x80], R6 ;  /* 0x000080063c007986 */ /* 0x000fe4000c10190a */
[----:B------:R-:W-:Y:S02]  /*5be0*/  LEA R64, P0, R65, R244, 0x9 ;  /* 0x000000f441407211 */ /* 0x000fe400078048ff */
[----:B------:R-:W-:Y:S04]  /*5bf0*/  STG.E desc[UR10][R60.64+0x100], R172 ;  /* 0x000100ac3c007986 */ /* 0x000fe8000c10190a */
[----:B------:R0:W-:Y:S01]  /*5c00*/  STG.E desc[UR10][R60.64+0x180], R174 ;  /* 0x000180ae3c007986 */ /* 0x0001e2000c10190a */
[----:B---3--:R-:W-:-:S03]  /*5c10*/  LEA.HI.X R65, R249, R245, RZ, 0x2, P0 ;  /* 0x000000f5f9417211 */ /* 0x008fc600000f14ff */
[----:B------:R-:W-:Y:S04]  /*5c20*/  STG.E desc[UR10][R56.64], R8 ;  /* 0x0000000838007986 */ /* 0x000fe8000c10190a */
[----:B------:R-:W-:Y:S01]  /*5c30*/  STG.E desc[UR10][R56.64+0x80], R10 ;  /* 0x0000800a38007986 */ /* 0x000fe2000c10190a */
[----:B0-----:R-:W-:Y:S01]  /*5c40*/  IMAD.WIDE.U32 R60, R3, 0x4, R62 ;  /* 0x00000004033c7825 */ /* 0x001fe200078e003e */
[C---:B------:R-:W-:Y:S02]  /*5c50*/  LOP3.LUT R63, R0.reuse, 0x34, RZ, 0xfc, !PT ;  /* 0x00000034003f7812 */ /* 0x040fe400078efcff */
[----:B------:R-:W-:Y:S04]  /*5c60*/  STG.E desc[UR10][R56.64+0x100], R168 ;  /* 0x000100a838007986 */ /* 0x000fe8000c10190a */
[----:B------:R0:W-:Y:S04]  /*5c70*/  STG.E desc[UR10][R56.64+0x180], R170 ;  /* 0x000180aa38007986 */ /* 0x0001e8000c10190a */
[----:B------:R1:W-:Y:S01]  /*5c80*/  STG.E desc[UR10][R58.64+0x80], R7 ;  /* 0x000080073a007986 */ /* 0x0003e2000c10190a */
[----:B0-----:R-:W-:-:S02]  /*5c90*/  LOP3.LUT R57, R0, 0x38, RZ, 0xfc, !PT ;  /* 0x0000003800397812 */ /* 0x001fc400078efcff */
[-C--:B------:R-:W-:Y:S01]  /*5ca0*/  LEA R56, P0, R63, R244.reuse, 0x9 ;  /* 0x000000f43f387211 */ /* 0x080fe200078048ff */
[----:B-1----:R-:W-:Y:S01]  /*5cb0*/  IMAD.WIDE.U32 R6, R3, 0x4, R64 ;  /* 0x0000000403067825 */ /* 0x002fe200078e0040 */
[----:B------:R-:W-:Y:S02]  /*5cc0*/  LEA R64, P1, R57, R244, 0x9 ;  /* 0x000000f439407211 */ /* 0x000fe400078248ff */
[-C--:B-----5:R-:W-:Y:S01]  /*5cd0*/  LEA.HI.X R57, R250, R245.reuse, RZ, 0x2, P0 ;  /* 0x000000f5fa397211 */ /* 0x0a0fe200000f14ff */
[----:B------:R-:W-:Y:S02]  /*5ce0*/  STG.E desc[UR10][R58.64], R5 ;  /* 0x000000053a007986 */ /* 0x000fe4000c10190a */
[----:B------:R-:W-:Y:S02]  /*5cf0*/  IMAD.WIDE.U32 R56, R3, 0x4, R56 ;  /* 0x0000000403387825 */ /* 0x000fe400078e0038 */
[----:B------:R-:W-:Y:S04]  /*5d00*/  STG.E desc[UR10][R58.64+0x100], R173 ;  /* 0x000100ad3a007986 */ /* 0x000fe8000c10190a */
        /* <DEDUP_REMOVED lines=9> */
[----:B--2---:R0:W-:Y:S04]  /*5da0*/  STG.E desc[UR10][R56.64+0x80], R158 ;  /* 0x0000809e38007986 */ /* 0x0041e8000c10190a */
[----:B0-----:R-:W2:Y:S01]  /*5db0*/  LDL.LU R158, [R1+0xa0] ;  /* 0x0000a000019e7983 */ /* 0x001ea20000300800 */
[----:B------:R-:W-:-:S02]  /*5dc0*/  LEA.HI.X R65, R251, R245, RZ, 0x2, P1 ;  /* 0x000000f5fb417211 */ /* 0x000fc400008f14ff */
[----:B------:R-:W-:Y:S01]  /*5dd0*/  LOP3.LUT R14, R0, 0x50, RZ, 0xfc, !PT ;  /* 0x00000050000e7812 */ /* 0x000fe200078efcff */
[----:B----4-:R-:W-:Y:S01]  /*5de0*/  STG.E desc[UR10][R56.64], R159 ;  /* 0x0000009f38007986 */ /* 0x010fe2000c10190a */
[----:B------:R-:W-:-:S03]  /*5df0*/  IMAD.WIDE.U32 R64, R3, 0x4, R64 ;  /* 0x0000000403407825 */ /* 0x000fc600078e0040 */
[----:B------:R-:W-:Y:S01]  /*5e00*/  STG.E desc[UR10][R56.64+0x100], R164 ;  /* 0x000100a438007986 */ /* 0x000fe2000c10190a */
[----:B------:R-:W-:-:S03]  /*5e10*/  LOP3.LUT R68, R0, 0x6c, RZ, 0xfc, !PT ;  /* 0x0000006c00447812 */ /* 0x000fc600078efcff */
[----:B------:R-:W-:Y:S04]  /*5e20*/  STG.E desc[UR10][R56.64+0x180], R166 ;  /* 0x000180a638007986 */ /* 0x000fe8000c10190a */
[----:B------:R0:W-:Y:S01]  /*5e30*/  STG.E desc[UR10][R64.64+0x80], R15 ;  /* 0x0000800f40007986 */ /* 0x0001e2000c10190a */
[----:B------:R-:W-:Y:S01]  /*5e40*/  LOP3.LUT R82, R0, 0x88, RZ, 0xfc, !PT ;  /* 0x0000008800527812 */ /* 0x000fe200078efcff */
[----:B------:R-:W-:Y:S01]  /*5e50*/  IMAD.SHL.U32 R69, R68, 0x80, RZ ;  /* 0x0000008044457824 */ /* 0x000fe200078e00ff */
[----:B------:R-:W-:Y:S01]  /*5e60*/  LOP3.LUT R4, R0, 0x3c, RZ, 0xfc, !PT ;  /* 0x0000003c00047812 */ /* 0x000fe200078efcff */
[----:B------:R-:W3:Y:S01]  /*5e70*/  LDL.LU R252, [R1+0x4c] ;  /* 0x00004c0001fc7983 */ /* 0x000ee20000300800 */
[C---:B0-----:R-:W-:Y:S01]  /*5e80*/  IMAD.SHL.U32 R15, R14.reuse, 0x80, RZ ;  /* 0x000000800e0f7824 */ /* 0x041fe200078e00ff */
[----:B------:R-:W-:-:S04]  /*5e90*/  LEA R14, P5, R14, R244, 0x9 ;  /* 0x000000f40e0e7211 */ /* 0x000fc800078a48ff */
[-C--:B------:R-:W-:Y:S02]  /*5ea0*/  LEA.HI.X R15, R15, R245.reuse, RZ, 0x2, P5 ;  /* 0x000000f50f0f7211 */ /* 0x080fe400028f14ff */
[-C--:B------:R-:W-:Y:S01]  /*5eb0*/  LEA R68, P5, R68, R244.reuse, 0x9 ;  /* 0x000000f444447211 */ /* 0x080fe200078a48ff */
[----:B------:R-:W-:Y:S01]  /*5ec0*/  IMAD.SHL.U32 R83, R82, 0x80, RZ ;  /* 0x0000008052537824 */ /* 0x000fe200078e00ff */
[----:B------:R-:W-:Y:S02]  /*5ed0*/  LOP3.LUT R172, R0, 0xa4, RZ, 0xfc, !PT ;  /* 0x000000a400ac7812 */ /* 0x000fe400078efcff */
[----:B------:R-:W-:Y:S02]  /*5ee0*/  LEA.HI.X R69, R69, R245, RZ, 0x2, P5 ;  /* 0x000000f545457211 */ /* 0x000fe400028f14ff */
[-C--:B------:R-:W-:Y:S02]  /*5ef0*/  LEA R82, P5, R82, R244.reuse, 0x9 ;  /* 0x000000f452527211 */ /* 0x080fe400078a48ff */
[----:B------:R-:W-:-:S02]  /*5f00*/  LEA R4, P0, R4, R244, 0x9 ;  /* 0x000000f404047211 */ /* 0x000fc400078048ff */
[C---:B------:R-:W-:Y:S02]  /*5f10*/  SHF.L.U32 R166, R172.reuse, 0x7, RZ ;  /* 0x00000007aca67819 */ /* 0x040fe400000006ff */
[----:B------:R-:W-:Y:S02]  /*5f20*/  LEA.HI.X R83, R83, R245, RZ, 0x2, P5 ;  /* 0x000000f553537211 */ /* 0x000fe400028f14ff */
[----:B------:R-:W-:-:S04]  /*5f30*/  LEA R172, P5, R172, R244, 0x9 ;  /* 0x000000f4acac7211 */ /* 0x000fc800078a48ff */
[-C--:B------:R-:W-:Y:S02]  /*5f40*/  LEA.HI.X R173, R166, R245.reuse, RZ, 0x2, P5 ;  /* 0x000000f5a6ad7211 */ /* 0x080fe400028f14ff */
[----:B--2---:R-:W-:Y:S02]  /*5f50*/  LEA.HI.X R5, R158, R245, RZ, 0x2, P0 ;  /* 0x000000f59e057211 */ /* 0x004fe400000f14ff */
[----:B------:R-:W2:Y:S04]  /*5f60*/  LDL.LU R158, [R1+0x30] ;  /* 0x00003000019e7983 */ /* 0x000ea80000300800 */
[----:B------:R-:W4:Y:S04]  /*5f70*/  LDL.LU R159, [R1+0x38] ;  /* 0x00003800019f7983 */ /* 0x000f280000300800 */
[----:B------:R-:W5:Y:S01]  /*5f80*/  LDL.LU R166, [R1+0x44] ;  /* 0x0000440001a67983 */ /* 0x000f620000300800 */
[----:B------:R-:W-:-:S02]  /*5f90*/  LOP3.LUT R12, R0, 0x4c, RZ, 0xfc, !PT ;  /* 0x0000004c000c7812 */ /* 0x000fc400078efcff */
[C---:B------:R-:W-:Y:S02]  /*5fa0*/  LOP3.LUT R56, R0.reuse, 0x54, RZ, 0xfc, !PT ;  /* 0x0000005400387812 */ /* 0x040fe400078efcff */
[C---:B------:R-:W-:Y:S02]  /*5fb0*/  LOP3.LUT R6, R0.reuse, 0x40, RZ, 0xfc, !PT ;  /* 0x0000004000067812 */ /* 0x040fe400078efcff */
[C---:B------:R-:W-:Y:S01]  /*5fc0*/  LOP3.LUT R10, R0.reuse, 0x48, RZ, 0xfc, !PT ;  /* 0x00000048000a7812 */ /* 0x040fe200078efcff */
[----:B------:R0:W-:Y:S01]  /*5fd0*/  STG.E desc[UR10][R64.64], R13 ;  /* 0x0000000d40007986 */ /* 0x0001e2000c10190a */
[----:B------:R-:W-:Y:S01]  /*5fe0*/  LOP3.LUT R8, R0, 0x44, RZ, 0xfc, !PT ;  /* 0x0000004400087812 */ /* 0x000fe200078efcff */
[----:B------:R-:W-:Y:S01]  /*5ff0*/  IMAD.SHL.U32 R57, R56, 0x80, RZ ;  /* 0x0000008038397824 */ /* 0x000fe200078e00ff */
[C---:B------:R-:W-:Y:S01]  /*6000*/  LOP3.LUT R66, R0.reuse, 0x68, RZ, 0xfc, !PT ;  /* 0x0000006800427812 */ /* 0x040fe200078efcff */
[----:B------:R-:W-:Y:S01]  /*6010*/  STG.E desc[UR10][R64.64+0x100], R161 ;  /* 0x000100a140007986 */ /* 0x000fe2000c10190a */
[----:B------:R-:W-:Y:S01]  /*6020*/  LOP3.LUT R70, R0, 0x70, RZ, 0xfc, !PT ;  /* 0x0000007000467812 */ /* 0x000fe200078efcff */
[----:B------:R-:W-:Y:S01]  /*6030*/  IMAD.SHL.U32 R7, R6, 0x80, RZ ;  /* 0x0000008006077824 */ /* 0x000fe200078e00ff */
[----:B------:R-:W-:Y:S01]  /*6040*/  LEA R56, P6, R56, R244, 0x9 ;  /* 0x000000f438387211 */ /* 0x000fe200078c48ff */
[----:B------:R1:W-:Y:S01]  /*6050*/  STG.E desc[UR10][R64.64+0x180], R163 ;  /* 0x000180a340007986 */ /* 0x0003e2000c10190a */
[----:B------:R-:W-:Y:S01]  /*6060*/  LOP3.LUT R58, R0, 0x58, RZ, 0xfc, !PT ;  /* 0x00000058003a7812 */ /* 0x000fe200078efcff */
[----:B------:R-:W-:-:S02]  /*6070*/  IMAD.SHL.U32 R11, R10, 0x80, RZ ;  /* 0x000000800a0b7824 */ /* 0x000fc400078e00ff */
[C---:B0-----:R-:W-:Y:S01]  /*6080*/  IMAD.SHL.U32 R13, R12.reuse, 0x80, RZ ;  /* 0x000000800c0d7824 */ /* 0x041fe200078e00ff */
[-C--:B------:R-:W-:Y:S02]  /*6090*/  LEA R12, P4, R12, R244.reuse, 0x9 ;  /* 0x000000f40c0c7211 */ /* 0x080fe400078848ff */
[----:B------:R-:W-:Y:S02]  /*60a0*/  LOP3.LUT R62, R0, 0x60, RZ, 0xfc, !PT ;  /* 0x00000060003e7812 */ /* 0x000fe400078efcff */
[----:B------:R-:W-:Y:S02]  /*60b0*/  SHF.L.U32 R9, R8, 0x7, RZ ;  /* 0x0000000708097819 */ /* 0x000fe400000006ff */
[C---:B------:R-:W-:Y:S02]  /*60c0*/  LOP3.LUT R60, R0.reuse, 0x5c, RZ, 0xfc, !PT ;  /* 0x0000005c003c7812 */ /* 0x040fe400078efcff */
[----:B-1----:R-:W-:Y:S02]  /*60d0*/  LOP3.LUT R64, R0, 0x64, RZ, 0xfc, !PT ;  /* 0x0000006400407812 */ /* 0x002fe400078efcff */
[----:B------:R-:W-:-:S02]  /*60e0*/  LEA R6, P1, R6, R244, 0x9 ;  /* 0x000000f406067211 */ /* 0x000fc400078248ff */
[-C--:B------:R-:W-:Y:S02]  /*60f0*/  LEA R8, P2, R8, R244.reuse, 0x9 ;  /* 0x000000f408087211 */ /* 0x080fe400078448ff */
[-C--:B------:R-:W-:Y:S01]  /*6100*/  LEA R10, P3, R10, R244.reuse, 0x9 ;  /* 0x000000f40a0a7211 */ /* 0x080fe200078648ff */
[----:B------:R-:W-:Y:S01]  /*6110*/  IMAD.SHL.U32 R67, R66, 0x80, RZ ;  /* 0x0000008042437824 */ /* 0x000fe200078e00ff */
[----:B------:R-:W-:Y:S01]  /*6120*/  LOP3.LUT R80, R0, 0x84, RZ, 0xfc, !PT ;  /* 0x0000008400507812 */ /* 0x000fe200078efcff */
[----:B------:R-:W-:Y:S01]  /*6130*/  IMAD.SHL.U32 R71, R70, 0x80, RZ ;  /* 0x0000008046477824 */ /* 0x000fe200078e00ff */
[-C--:B------:R-:W-:Y:S02]  /*6140*/  LEA.HI.X R13, R13, R245.reuse, RZ, 0x2, P4 ;  /* 0x000000f50d0d7211 */ /* 0x080fe400020f14ff */
[----:B------:R-:W-:Y:S01]  /*6150*/  LEA.HI.X R57, R57, R245, RZ, 0x2, P6 ;  /* 0x000000f539397211 */ /* 0x000fe200030f14ff */
[----:B------:R-:W-:Y:S01]  /*6160*/  IMAD.SHL.U32 R59, R58, 0x80, RZ ;  /* 0x000000803a3b7824 */ /* 0x000fe200078e00ff */
[----:B------:R-:W-:Y:S01]  /*6170*/  LOP3.LUT R84, R0, 0x8c, RZ, 0xfc, !PT ;  /* 0x0000008c00547812 */ /* 0x000fe200078efcff */
[----:B------:R-:W-:Y:S01]  /*6180*/  IMAD.SHL.U32 R63, R62, 0x80, RZ ;  /* 0x000000803e3f7824 */ /* 0x000fe200078e00ff */
[-C--:B------:R-:W-:Y:S01]  /*6190*/  LEA R66, P4, R66, R244.reuse, 0x9 ;  /* 0x000000f442427211 */ /* 0x080fe200078848ff */
[----:B------:R-:W-:Y:S01]  /*61a0*/  IMAD.SHL.U32 R65, R64, 0x80, RZ ;  /* 0x0000008040417824 */ /* 0x000fe200078e00ff */
[----:B------:R-:W-:-:S02]  /*61b0*/  LEA R70, P6, R70, R244, 0x9 ;  /* 0x000000f446467211 */ /* 0x000fc400078c48ff */
[C---:B------:R-:W-:Y:S02]  /*61c0*/  LOP3.LUT R74, R0.reuse, 0x78, RZ, 0xfc, !PT ;  /* 0x00000078004a7812 */ /* 0x040fe400078efcff */
[C---:B------:R-:W-:Y:S02]  /*61d0*/  LOP3.LUT R76, R0.reuse, 0x7c, RZ, 0xfc, !PT ;  /* 0x0000007c004c7812 */ /* 0x040fe400078efcff */
[----:B------:R-:W-:Y:S02]  /*61e0*/  LOP3.LUT R78, R0, 0x80, RZ, 0xfc, !PT ;  /* 0x00000080004e7812 */ /* 0x000fe400078efcff */
[----:B------:R-:W-:Y:S02]  /*61f0*/  SHF.L.U32 R61, R60, 0x7, RZ ;  /* 0x000000073c3d7819 */ /* 0x000fe400000006ff */
[-C--:B------:R-:W-:Y:S02]  /*6200*/  LEA.HI.X R7, R7, R245.reuse, RZ, 0x2, P1 ;  /* 0x000000f507077211 */ /* 0x080fe400008f14ff */
[----:B------:R-:W-:-:S02]  /*6210*/  LEA.HI.X R9, R9, R245, RZ, 0x2, P2 ;  /* 0x000000f509097211 */ /* 0x000fc400010f14ff */
[----:B------:R-:W-:Y:S02]  /*6220*/  LEA.HI.X R11, R11, R245, RZ, 0x2, P3 ;  /* 0x000000f50b0b7211 */ /* 0x000fe400018f14ff */
[----:B------:R-:W-:Y:S02]  /*6230*/  LOP3.LUT R72, R0, 0x74, RZ, 0xfc, !PT ;  /* 0x0000007400487812 */ /* 0x000fe400078efcff */
[-C--:B------:R-:W-:Y:S02]  /*6240*/  LEA R58, P0, R58, R244.reuse, 0x9 ;  /* 0x000000f43a3a7211 */ /* 0x080fe400078048ff */
[-C--:B------:R-:W-:Y:S02]  /*6250*/  LEA R60, P1, R60, R244.reuse, 0x9 ;  /* 0x000000f43c3c7211 */ /* 0x080fe400078248ff */
[-C--:B------:R-:W-:Y:S02]  /*6260*/  LEA R62, P2, R62, R244.reuse, 0x9 ;  /* 0x000000f43e3e7211 */ /* 0x080fe400078448ff */
[----:B------:R-:W-:Y:S01]  /*6270*/  LEA R64, P3, R64, R244, 0x9 ;  /* 0x000000f440407211 */ /* 0x000fe200078648ff */
[----:B------:R-:W-:Y:S01]  /*6280*/  IMAD.SHL.U32 R81, R80, 0x80, RZ ;  /* 0x0000008050517824 */ /* 0x000fe200078e00ff */
[----:B------:R-:W-:-:S02]  /*6290*/  LOP3.LUT R170, R0, 0xa0, RZ, 0xfc, !PT ;  /* 0x000000a000aa7812 */ /* 0x000fc400078efcff */
[----:B------:R-:W-:Y:S02]  /*62a0*/  LOP3.LUT R174, R0, 0xa8, RZ, 0xfc, !PT ;  /* 0x000000a800ae7812 */ /* 0x000fe400078efcff */
[----:B------:R-:W-:Y:S02]  /*62b0*/  SHF.L.U32 R85, R84, 0x7, RZ ;  /* 0x0000000754557819 */ /* 0x000fe400000006ff */
[-C--:B------:R-:W-:Y:S02]  /*62c0*/  LEA.HI.X R67, R67, R245.reuse, RZ, 0x2, P4 ;  /* 0x000000f543437211 */ /* 0x080fe400020f14ff */
[----:B------:R-:W-:Y:S01]  /*62d0*/  LEA.HI.X R71, R71, R245, RZ, 0x2, P6 ;  /* 0x000000f547477211 */ /* 0x000fe200030f14ff */
[----:B------:R-:W-:Y:S01]  /*62e0*/  IMAD.SHL.U32 R75, R74, 0x80, RZ ;  /* 0x000000804a4b7824 */ /* 0x000fe200078e00ff */
[-C--:B------:R-:W-:Y:S01]  /*62f0*/  LEA R80, P4, R80, R244.reuse, 0x9 ;  /* 0x000000f450507211 */ /* 0x080fe200078848ff */
[----:B------:R-:W-:Y:S01]  /*6300*/  IMAD.SHL.U32 R77, R76, 0x80, RZ ;  /* 0x000000804c4d7824 */ /* 0x000fe200078e00ff */
[----:B------:R-:W-:Y:S01]  /*6310*/  LEA R84, P6, R84, R244, 0x9 ;  /* 0x000000f454547211 */ /* 0x000fe200078c48ff */
[----:B------:R-:W-:Y:S01]  /*6320*/  IMAD.SHL.U32 R79, R78, 0x80, RZ ;  /* 0x000000804e4f7824 */ /* 0x000fe200078e00ff */
[----:B------:R-:W-:-:S02]  /*6330*/  LOP3.LUT R86, R0, 0x90, RZ, 0xfc, !PT ;  /* 0x0000009000567812 */ /* 0x000fc400078efcff */
[C---:B------:R-:W-:Y:S02]  /*6340*/  LOP3.LUT R160, R0.reuse, 0x94, RZ, 0xfc, !PT ;  /* 0x0000009400a07812 */ /* 0x040fe400078efcff */
[C---:B------:R-:W-:Y:S02]  /*6350*/  LOP3.LUT R162, R0.reuse, 0x98, RZ, 0xfc, !PT ;  /* 0x0000009800a27812 */ /* 0x040fe400078efcff */
[----:B------:R-:W-:Y:S02]  /*6360*/  LOP3.LUT R168, R0, 0x9c, RZ, 0xfc, !PT ;  /* 0x0000009c00a87812 */ /* 0x000fe400078efcff */
[----:B------:R-:W-:Y:S02]  /*6370*/  SHF.L.U32 R73, R72, 0x7, RZ ;  /* 0x0000000748497819 */ /* 0x000fe400000006ff */
[-C--:B------:R-:W-:Y:S02]  /*6380*/  LEA.HI.X R59, R59, R245.reuse, RZ, 0x2, P0 ;  /* 0x000000f53b3b7211 */ /* 0x080fe400000f14ff */
[----:B------:R-:W-:-:S02]  /*6390*/  LEA.HI.X R61, R61, R245, RZ, 0x2, P1 ;  /* 0x000000f53d3d7211 */ /* 0x000fc400008f14ff */
[-C--:B------:R-:W-:Y:S02]  /*63a0*/  LEA.HI.X R63, R63, R245.reuse, RZ, 0x2, P2 ;  /* 0x000000f53f3f7211 */ /* 0x080fe400010f14ff */
[-C--:B------:R-:W-:Y:S02]  /*63b0*/  LEA.HI.X R65, R65, R245.reuse, RZ, 0x2, P3 ;  /* 0x000000f541417211 */ /* 0x080fe400018f14ff */
[-C--:B------:R-:W-:Y:S02]  /*63c0*/  LEA R72, P0, R72, R244.reuse, 0x9 ;  /* 0x000000f448487211 */ /* 0x080fe400078048ff */
[-C--:B------:R-:W-:Y:S02]  /*63d0*/  LEA R74, P1, R74, R244.reuse, 0x9 ;  /* 0x000000f44a4a7211 */ /* 0x080fe400078248ff */
[-C--:B------:R-:W-:Y:S02]  /*63e0*/  LEA R76, P2, R76, R244.reuse, 0x9 ;  /* 0x000000f44c4c7211 */ /* 0x080fe400078448ff */
[----:B------:R-:W-:Y:S01]  /*63f0*/  LEA R78, P3, R78, R244, 0x9 ;  /* 0x000000f44e4e7211 */ /* 0x000fe200078648ff */
[----:B------:R-:W-:Y:S01]  /*6400*/  IMAD.SHL.U32 R171, R170, 0x80, RZ ;  /* 0x00000080aaab7824 */ /* 0x000fe200078e00ff */
[----:B------:R-:W-:Y:S01]  /*6410*/  LOP3.LUT R220, R0, 0xc4, RZ, 0xfc, !PT ;  /* 0x000000c400dc7812 */ /* 0x000fe200078efcff */
[----:B------:R-:W-:Y:S01]  /*6420*/  IMAD.SHL.U32 R164, R174, 0x80, RZ ;  /* 0x00000080aea47824 */ /* 0x000fe200078e00ff */
[----:B------:R-:W-:-:S02]  /*6430*/  LEA.HI.X R81, R81, R245, RZ, 0x2, P4 ;  /* 0x000000f551517211 */ /* 0x000fc400020f14ff */
[----:B------:R-:W-:Y:S01]  /*6440*/  LEA.HI.X R85, R85, R245, RZ, 0x2, P6 ;  /* 0x000000f555557211 */ /* 0x000fe200030f14ff */
[----:B------:R-:W-:Y:S01]  /*6450*/  IMAD.SHL.U32 R87, R86, 0x80, RZ ;  /* 0x0000008056577824 */ /* 0x000fe200078e00ff */
[----:B------:R-:W-:Y:S01]  /*6460*/  LOP3.LUT R216, R0, 0xbc, RZ, 0xfc, !PT ;  /* 0x000000bc00d87812 */ /* 0x000fe200078efcff */
[----:B------:R-:W-:Y:S01]  /*6470*/  IMAD.SHL.U32 R161, R160, 0x80, RZ ;  /* 0x00000080a0a17824 */ /* 0x000fe200078e00ff */
[----:B------:R-:W-:Y:S01]  /*6480*/  LOP3.LUT R218, R0, 0xc0, RZ, 0xfc, !PT ;  /* 0x000000c000da7812 */ /* 0x000fe200078efcff */
[----:B------:R-:W-:Y:S01]  /*6490*/  IMAD.SHL.U32 R163, R162, 0x80, RZ ;  /* 0x00000080a2a37824 */ /* 0x000fe200078e00ff */
[-C--:B------:R-:W-:Y:S01]  /*64a0*/  LEA R170, P4, R170, R244.reuse, 0x9 ;  /* 0x000000f4aaaa7211 */ /* 0x080fe200078848ff */
[----:B------:R-:W-:Y:S01]  /*64b0*/  IMAD.SHL.U32 R169, R168, 0x80, RZ ;  /* 0x00000080a8a97824 */ /* 0x000fe200078e00ff */
[----:B------:R-:W-:Y:S02]  /*64c0*/  LEA R174, P6, R174, R244, 0x9 ;  /* 0x000000f4aeae7211 */ /* 0x000fe400078c48ff */
[----:B------:R-:W-:-:S02]  /*64d0*/  LOP3.LUT R176, R0, 0xac, RZ, 0xfc, !PT ;  /* 0x000000ac00b07812 */ /* 0x000fc400078efcff */
[C---:B------:R-:W-:Y:S02]  /*64e0*/  LOP3.LUT R178, R0.reuse, 0xb0, RZ, 0xfc, !PT ;  /* 0x000000b000b27812 */ /* 0x040fe400078efcff */
[C---:B------:R-:W-:Y:S02]  /*64f0*/  LOP3.LUT R180, R0.reuse, 0xb4, RZ, 0xfc, !PT ;  /* 0x000000b400b47812 */ /* 0x040fe400078efcff */
[----:B------:R-:W-:Y:S02]  /*6500*/  LOP3.LUT R182, R0, 0xb8, RZ, 0xfc, !PT ;  /* 0x000000b800b67812 */ /* 0x000fe400078efcff */
[-C--:B------:R-:W-:Y:S02]  /*6510*/  LEA.HI.X R73, R73, R245.reuse, RZ, 0x2, P0 ;  /* 0x000000f549497211 */ /* 0x080fe400000f14ff */
[-C--:B------:R-:W-:Y:S02]  /*6520*/  LEA.HI.X R75, R75, R245.reuse, RZ, 0x2, P1 ;  /* 0x000000f54b4b7211 */ /* 0x080fe400008f14ff */
[----:B------:R-:W-:-:S02]  /*6530*/  LEA.HI.X R77, R77, R245, RZ, 0x2, P2 ;  /* 0x000000f54d4d7211 */ /* 0x000fc400010f14ff */
[----:B------:R-:W-:Y:S02]  /*6540*/  LEA.HI.X R79, R79, R245, RZ, 0x2, P3 ;  /* 0x000000f54f4f7211 */ /* 0x000fe400018f14ff */
[-C--:B------:R-:W-:Y:S02]  /*6550*/  LEA R86, P0, R86, R244.reuse, 0x9 ;  /* 0x000000f456567211 */ /* 0x080fe400078048ff */
[-C--:B------:R-:W-:Y:S02]  /*6560*/  LEA R160, P1, R160, R244.reuse, 0x9 ;  /* 0x000000f4a0a07211 */ /* 0x080fe400078248ff */
[-C--:B------:R-:W-:Y:S02]  /*6570*/  LEA R162, P2, R162, R244.reuse, 0x9 ;  /* 0x000000f4a2a27211 */ /* 0x080fe400078448ff */
[----:B------:R-:W-:Y:S01]  /*6580*/  LEA R168, P3, R168, R244, 0x9 ;  /* 0x000000f4a8a87211 */ /* 0x000fe200078648ff */
[----:B------:R-:W-:Y:S01]  /*6590*/  IMAD.SHL.U32 R221, R220, 0x80, RZ ;  /* 0x00000080dcdd7824 */ /* 0x000fe200078e00ff */
[----:B------:R-:W-:Y:S01]  /*65a0*/  LOP3.LUT R230, R0, 0xd8, RZ, 0xfc, !PT ;  /* 0x000000d800e67812 */ /* 0x000fe200078efcff */
[----:B------:R-:W-:Y:S01]  /*65b0*/  IMAD.SHL.U32 R219, R218, 0x80, RZ ;  /* 0x00000080dadb7824 */ /* 0x000fe200078e00ff */
[----:B------:R-:W-:-:S02]  /*65c0*/  LOP3.LUT R234, R0, 0xe0, RZ, 0xfc, !PT ;  /* 0x000000e000ea7812 */ /* 0x000fc400078efcff */
[----:B------:R-:W-:Y:S02]  /*65d0*/  SHF.L.U32 R217, R216, 0x7, RZ ;  /* 0x00000007d8d97819 */ /* 0x000fe400000006ff */
[-C--:B------:R-:W-:Y:S02]  /*65e0*/  LEA.HI.X R171, R171, R245.reuse, RZ, 0x2, P4 ;  /* 0x000000f5abab7211 */ /* 0x080fe400020f14ff */
[----:B------:R-:W-:Y:S01]  /*65f0*/  LEA.HI.X R175, R164, R245, RZ, 0x2, P6 ;  /* 0x000000f5a4af7211 */ /* 0x000fe200030f14ff */
[----:B------:R-:W-:Y:S01]  /*6600*/  IMAD.SHL.U32 R177, R176, 0x80, RZ ;  /* 0x00000080b0b17824 */ /* 0x000fe200078e00ff */
[----:B------:R-:W-:Y:S01]  /*6610*/  LOP3.LUT R232, R0, 0xdc, RZ, 0xfc, !PT ;  /* 0x000000dc00e87812 */ /* 0x000fe200078efcff */
[----:B------:R-:W-:Y:S01]  /*6620*/  IMAD.SHL.U32 R179, R178, 0x80, RZ ;  /* 0x00000080b2b37824 */ /* 0x000fe200078e00ff */
[-C--:B------:R-:W-:Y:S01]  /*6630*/  LEA R216, P4, R216, R244.reuse, 0x9 ;  /* 0x000000f4d8d87211 */ /* 0x080fe200078848ff */
[----:B------:R-:W-:Y:S01]  /*6640*/  IMAD.SHL.U32 R181, R180, 0x80, RZ ;  /* 0x00000080b4b57824 */ /* 0x000fe200078e00ff */
[----:B------:R-:W-:Y:S01]  /*6650*/  LEA R220, P6, R220, R244, 0x9 ;  /* 0x000000f4dcdc7211 */ /* 0x000fe200078c48ff */
[----:B------:R-:W-:Y:S01]  /*6660*/  IMAD.SHL.U32 R183, R182, 0x80, RZ ;  /* 0x00000080b6b77824 */ /* 0x000fe200078e00ff */
[----:B------:R-:W-:-:S02]  /*6670*/  LOP3.LUT R222, R0, 0xc8, RZ, 0xfc, !PT ;  /* 0x000000c800de7812 */ /* 0x000fc400078efcff */
[C---:B------:R-:W-:Y:S02]  /*6680*/  LOP3.LUT R224, R0.reuse, 0xcc, RZ, 0xfc, !PT ;  /* 0x000000cc00e07812 */ /* 0x040fe400078efcff */
[----:B------:R-:W-:Y:S02]  /*6690*/  LOP3.LUT R226, R0, 0xd0, RZ, 0xfc, !PT ;  /* 0x000000d000e27812 */ /* 0x000fe400078efcff */
[-C--:B------:R-:W-:Y:S02]  /*66a0*/  LEA.HI.X R87, R87, R245.reuse, RZ, 0x2, P0 ;  /* 0x000000f557577211 */ /* 0x080fe400000f14ff */
[-C--:B------:R-:W-:Y:S02]  /*66b0*/  LEA.HI.X R161, R161, R245.reuse, RZ, 0x2, P1 ;  /* 0x000000f5a1a17211 */ /* 0x080fe400008f14ff */
[-C--:B------:R-:W-:Y:S02]  /*66c0*/  LEA.HI.X R163, R163, R245.reuse, RZ, 0x2, P2 ;  /* 0x000000f5a3a37211 */ /* 0x080fe400010f14ff */
[----:B------:R-:W-:-:S02]  /*66d0*/  LEA.HI.X R169, R169, R245, RZ, 0x2, P3 ;  /* 0x000000f5a9a97211 */ /* 0x000fc400018f14ff */
[-C--:B------:R-:W-:Y:S02]  /*66e0*/  LEA R218, P5, R218, R244.reuse, 0x9 ;  /* 0x000000f4dada7211 */ /* 0x080fe400078a48ff */
[----:B------:R-:W-:Y:S01]  /*66f0*/  LOP3.LUT R228, R0, 0xd4, RZ, 0xfc, !PT ;  /* 0x000000d400e47812 */ /* 0x000fe200078efcff */
[----:B------:R-:W-:Y:S01]  /*6700*/  IMAD.SHL.U32 R231, R230, 0x80, RZ ;  /* 0x00000080e6e77824 */ /* 0x000fe200078e00ff */
[-C--:B------:R-:W-:Y:S01]  /*6710*/  LEA R176, P0, R176, R244.reuse, 0x9 ;  /* 0x000000f4b0b07211 */ /* 0x080fe200078048ff */
[----:B------:R-:W-:Y:S01]  /*6720*/  IMAD.SHL.U32 R235, R234, 0x80, RZ ;  /* 0x00000080eaeb7824 */ /* 0x000fe200078e00ff */
[----:B------:R-:W-:Y:S02]  /*6730*/  LEA R178, P1, R178, R244, 0x9 ;  /* 0x000000f4b2b27211 */ /* 0x000fe400078248ff */
[C---:B------:R-:W-:Y:S02]  /*6740*/  LOP3.LUT R246, R0.reuse, 0xf4, RZ, 0xfc, !PT ;  /* 0x000000f400f67812 */ /* 0x040fe400078efcff */
[----:B------:R-:W-:-:S02]  /*6750*/  LOP3.LUT R236, R0, 0xe4, RZ, 0xfc, !PT ;  /* 0x000000e400ec7812 */ /* 0x000fc400078efcff */
[C---:B------:R-:W-:Y:S02]  /*6760*/  LOP3.LUT R238, R0.reuse, 0xe8, RZ, 0xfc, !PT ;  /* 0x000000e800ee7812 */ /* 0x040fe400078efcff */
[C---:B------:R-:W-:Y:S02]  /*6770*/  LOP3.LUT R240, R0.reuse, 0xec, RZ, 0xfc, !PT ;  /* 0x000000ec00f07812 */ /* 0x040fe400078efcff */
[C---:B------:R-:W-:Y:S02]  /*6780*/  LOP3.LUT R242, R0.reuse, 0xf0, RZ, 0xfc, !PT ;  /* 0x000000f000f27812 */ /* 0x040fe400078efcff */
[----:B------:R-:W-:Y:S01]  /*6790*/  LOP3.LUT R248, R0, 0xf8, RZ, 0xfc, !PT ;  /* 0x000000f800f87812 */ /* 0x000fe200078efcff */
[----:B------:R-:W-:Y:S01]  /*67a0*/  IMAD.WIDE.U32 R4, R3, 0x4, R4 ;  /* 0x0000000403047825 */ /* 0x000fe200078e0004 */
[-C--:B------:R-:W-:Y:S01]  /*67b0*/  LEA R180, P2, R180, R244.reuse, 0x9 ;  /* 0x000000f4b4b47211 */ /* 0x080fe200078448ff */
[----:B------:R-:W4:Y:S01]  /*67c0*/  LDL.LU R164, [R1+0x1c] ;  /* 0x00001c0001a47983 */ /* 0x000f220000300800 */
[----:B------:R-:W-:Y:S01]  /*67d0*/  LEA R182, P3, R182, R244, 0x9 ;  /* 0x000000f4b6b67211 */ /* 0x000fe200078648ff */
[----:B------:R-:W-:Y:S01]  /*67e0*/  IMAD.SHL.U32 R233, R232, 0x80, RZ ;  /* 0x00000080e8e97824 */ /* 0x000fe200078e00ff */
[----:B------:R-:W-:-:S02]  /*67f0*/  LEA.HI.X R217, R217, R245, RZ, 0x2, P4 ;  /* 0x000000f5d9d97211 */ /* 0x000fc400020f14ff */
[-C--:B------:R-:W-:Y:S01]  /*6800*/  LEA.HI.X R221, R221, R245.reuse, RZ, 0x2, P6 ;  /* 0x000000f5dddd7211 */ /* 0x080fe200030f14ff */
[----:B------:R-:W-:Y:S01]  /*6810*/  IMAD.SHL.U32 R223, R222, 0x80, RZ ;  /* 0x00000080dedf7824 */ /* 0x000fe200078e00ff */
[-C--:B------:R-:W-:Y:S01]  /*6820*/  LEA R230, P4, R230, R244.reuse, 0x9 ;  /* 0x000000f4e6e67211 */ /* 0x080fe200078848ff */
[----:B------:R-:W-:Y:S01]  /*6830*/  IMAD.SHL.U32 R225, R224, 0x80, RZ ;  /* 0x00000080e0e17824 */ /* 0x000fe200078e00ff */
[----:B------:R-:W-:Y:S01]  /*6840*/  LEA.HI.X R219, R219, R245, RZ, 0x2, P5 ;  /* 0x000000f5dbdb7211 */ /* 0x000fe200028f14ff */
[----:B------:R-:W-:Y:S01]  /*6850*/  IMAD.SHL.U32 R227, R226, 0x80, RZ ;  /* 0x00000080e2e37824 */ /* 0x000fe200078e00ff */
[----:B------:R-:W-:Y:S02]  /*6860*/  LEA R234, P6, R234, R244, 0x9 ;  /* 0x000000f4eaea7211 */ /* 0x000fe400078c48ff */
[----:B------:R-:W-:Y:S02]  /*6870*/  LOP3.LUT R0, R0, 0xfc, RZ, 0xfc, !PT ;  /* 0x000000fc00007812 */ /* 0x000fe400078efcff */
[----:B------:R-:W-:-:S02]  /*6880*/  SHF.L.U32 R229, R228, 0x7, RZ ;  /* 0x00000007e4e57819 */ /* 0x000fc400000006ff */
[-C--:B------:R-:W-:Y:S02]  /*6890*/  LEA.HI.X R177, R177, R245.reuse, RZ, 0x2, P0 ;  /* 0x000000f5b1b17211 */ /* 0x080fe400000f14ff */
[-C--:B------:R-:W-:Y:S02]  /*68a0*/  LEA.HI.X R179, R179, R245.reuse, RZ, 0x2, P1 ;  /* 0x000000f5b3b37211 */ /* 0x080fe400008f14ff */
[-C--:B------:R-:W-:Y:S02]  /*68b0*/  LEA.HI.X R181, R181, R245.reuse, RZ, 0x2, P2 ;  /* 0x000000f5b5b57211 */ /* 0x080fe400010f14ff */
[----:B------:R-:W-:Y:S02]  /*68c0*/  LEA.HI.X R183, R183, R245, RZ, 0x2, P3 ;  /* 0x000000f5b7b77211 */ /* 0x000fe400018f14ff */
[-C--:B------:R-:W-:Y:S02]  /*68d0*/  LEA R232, P5, R232, R244.reuse, 0x9 ;  /* 0x000000f4e8e87211 */ /* 0x080fe400078a48ff */
[----:B------:R-:W-:-:S02]  /*68e0*/  LEA R222, P0, R222, R244, 0x9 ;  /* 0x000000f4dede7211 */ /* 0x000fc400078048ff */
[-C--:B------:R-:W-:Y:S02]  /*68f0*/  LEA R224, P1, R224, R244.reuse, 0x9 ;  /* 0x000000f4e0e07211 */ /* 0x080fe400078248ff */
[-C--:B------:R-:W-:Y:S02]  /*6900*/  LEA R226, P2, R226, R244.reuse, 0x9 ;  /* 0x000000f4e2e27211 */ /* 0x080fe400078448ff */
[-C--:B------:R-:W-:Y:S01]  /*6910*/  LEA R228, P3, R228, R244.reuse, 0x9 ;  /* 0x000000f4e4e47211 */ /* 0x080fe200078648ff */
[----:B------:R-:W-:Y:S01]  /*6920*/  IMAD.SHL.U32 R247, R246, 0x80, RZ ;  /* 0x00000080f6f77824 */ /* 0x000fe200078e00ff */
[-C--:B------:R-:W-:Y:S01]  /*6930*/  LEA.HI.X R231, R231, R245.reuse, RZ, 0x2, P4 ;  /* 0x000000f5e7e77211 */ /* 0x080fe200020f14ff */
[----:B------:R-:W-:Y:S01]  /*6940*/  IMAD.SHL.U32 R249, R248, 0x80, RZ ;  /* 0x00000080f8f97824 */ /* 0x000fe200078e00ff */
[-C--:B------:R-:W-:Y:S01]  /*6950*/  LEA.HI.X R235, R235, R245.reuse, RZ, 0x2, P6 ;  /* 0x000000f5ebeb7211 */ /* 0x080fe200030f14ff */
[----:B------:R-:W-:Y:S01]  /*6960*/  IMAD.SHL.U32 R237, R236, 0x80, RZ ;  /* 0x00000080eced7824 */ /* 0x000fe200078e00ff */
[-C--:B------:R-:W-:Y:S01]  /*6970*/  LEA R246, P4, R246, R244.reuse, 0x9 ;  /* 0x000000f4f6f67211 */ /* 0x080fe200078848ff */
[----:B------:R-:W-:Y:S01]  /*6980*/  IMAD.SHL.U32 R239, R238, 0x80, RZ ;  /* 0x00000080eeef7824 */ /* 0x000fe200078e00ff */
[----:B------:R-:W-:Y:S01]  /*6990*/  LEA.HI.X R233, R233, R245, RZ, 0x2, P5 ;  /* 0x000000f5e9e97211 */ /* 0x000fe200028f14ff */
[----:B------:R-:W-:Y:S01]  /*69a0*/  IMAD.SHL.U32 R243, R242, 0x80, RZ ;  /* 0x00000080f2f37824 */ /* 0x000fe200078e00ff */
[C---:B------:R-:W-:Y:S01]  /*69b0*/  LEA R250, P6, R0.reuse, R244, 0x9 ;  /* 0x000000f400fa7211 */ /* 0x040fe200078c48ff */
[----:B------:R-:W-:Y:S01]  /*69c0*/  IMAD.SHL.U32 R0, R0, 0x80, RZ ;  /* 0x0000008000007824 */ /* 0x000fe200078e00ff */
        /* <DEDUP_REMOVED lines=9> */
[----:B------:R-:W-:Y:S02]  /*6a60*/  LEA R242, P3, R242, R244, 0x9 ;  /* 0x000000f4f2f27211 */ /* 0x000fe400078648ff */
[-C--:B------:R-:W-:Y:S02]  /*6a70*/  LEA.HI.X R247, R247, R245.reuse, RZ, 0x2, P4 ;  /* 0x000000f5f7f77211 */ /* 0x080fe400020f14ff */
[-C--:B------:R-:W-:Y:S02]  /*6a80*/  LEA.HI.X R249, R249, R245.reuse, RZ, 0x2, P5 ;  /* 0x000000f5f9f97211 */ /* 0x080fe400028f14ff */
[----:B------:R-:W-:-:S02]  /*6a90*/  LEA.HI.X R237, R237, R245, RZ, 0x2, P0 ;  /* 0x000000f5eded7211 */ /* 0x000fc400000f14ff */
[-C--:B------:R-:W-:Y:S02]  /*6aa0*/  LEA.HI.X R239, R239, R245.reuse, RZ, 0x2, P1 ;  /* 0x000000f5efef7211 */ /* 0x080fe400008f14ff */
[-C--:B------:R-:W-:Y:S02]  /*6ab0*/  LEA.HI.X R241, R241, R245.reuse, RZ, 0x2, P2 ;  /* 0x000000f5f1f17211 */ /* 0x080fe400010f14ff */
[-C--:B------:R-:W-:Y:S02]  /*6ac0*/  LEA.HI.X R243, R243, R245.reuse, RZ, 0x2, P3 ;  /* 0x000000f5f3f37211 */ /* 0x080fe400018f14ff */
[----:B------:R-:W-:Y:S01]  /*6ad0*/  LEA.HI.X R251, R0, R245, RZ, 0x2, P6 ;  /* 0x000000f500fb7211 */ /* 0x000fe200030f14ff */
[C---:B------:R-:W-:Y:S01]  /*6ae0*/  IMAD.WIDE.U32 R244, R3.reuse, 0x4, R246 ;  /* 0x0000000403f47825 */ /* 0x040fe200078e00f6 */
[----:B------:R-:W4:Y:S03]  /*6af0*/  LDL.LU R0, [R1+0x14] ;  /* 0x0000140001007983 */ /* 0x000f260000300800 */
[----:B------:R-:W-:-:S04]  /*6b00*/  IMAD.WIDE.U32 R246, R3, 0x4, R248 ;  /* 0x0000000403f67825 */ /* 0x000fc800078e00f8 */
[----:B------:R-:W-:-:S04]  /*6b10*/  IMAD.WIDE.U32 R6, R3, 0x4, R6 ;  /* 0x0000000403067825 */ /* 0x000fc800078e0006 */
[----:B------:R-:W-:-:S04]  /*6b20*/  IMAD.WIDE.U32 R8, R3, 0x4, R8 ;  /* 0x0000000403087825 */ /* 0x000fc800078e0008 */
[----:B------:R-:W-:-:S04]  /*6b30*/  IMAD.WIDE.U32 R10, R3, 0x4, R10 ;  /* 0x00000004030a7825 */ /* 0x000fc800078e000a */
[C---:B------:R-:W-:Y:S01]  /*6b40*/  IMAD.WIDE.U32 R12, R3.reuse, 0x4, R12 ;  /* 0x00000004030c7825 */ /* 0x040fe200078e000c */
[----:B-----5:R0:W-:Y:S03]  /*6b50*/  STG.E desc[UR10][R4.64], R166 ;  /* 0x000000a604007986 */ /* 0x0201e6000c10190a */
[----:B------:R-:W-:-:S04]  /*6b60*/  IMAD.WIDE.U32 R14, R3, 0x4, R14 ;  /* 0x00000004030e7825 */ /* 0x000fc800078e000e */
        /* <DEDUP_REMOVED lines=40> */
[----:B------:R-:W-:Y:S02]  /*6df0*/  IMAD.WIDE.U32 R248, R3, 0x4, R250 ;  /* 0x0000000403f87825 */ /* 0x000fe400078e00fa */
[----:B------:R-:W5:Y:S04]  /*6e00*/  LDL.LU R3, [R1+0x18] ;  /* 0x0000180001037983 */ /* 0x000f680000300800 */
[----:B------:R-:W5:Y:S04]  /*6e10*/  LDL.LU R250, [R1] ;  /* 0x0000000001fa7983 */ /* 0x000f680000300800 */
[----:B------:R-:W5:Y:S04]  /*6e20*/  LDL.LU R251, [R1+0x8] ;  /* 0x0000080001fb7983 */ /* 0x000f680000300800 */
[----:B---3--:R1:W-:Y:S04]  /*6e30*/  STG.E desc[UR10][R4.64+0x80], R252 ;  /* 0x000080fc04007986 */ /* 0x0083e8000c10190a */
[----:B0-----:R-:W3:Y:S04]  /*6e40*/  LDL.LU R166, [R1+0x4] ;  /* 0x0000040001a67983 */ /* 0x001ee80000300800 */
[----:B------:R0:W-:Y:S04]  /*6e50*/  STG.E desc[UR10][R4.64+0x100], R165 ;  /* 0x000100a504007986 */ /* 0x0001e8000c10190a */
[----:B-1----:R-:W3:Y:S04]  /*6e60*/  LDL.LU R252, [R1+0xc] ;  /* 0x00000c0001fc7983 */ /* 0x002ee80000300800 */
[----:B------:R1:W-:Y:S04]  /*6e70*/  STG.E desc[UR10][R4.64+0x180], R167 ;  /* 0x000180a704007986 */ /* 0x0003e8000c10190a */
[----:B0-----:R-:W5:Y:S04]  /*6e80*/  LDL.LU R165, [R1+0x10] ;  /* 0x0000100001a57983 */ /* 0x001f680000300800 */
[----:B--2---:R0:W-:Y:S04]  /*6e90*/  STG.E desc[UR10][R6.64], R158 ;  /* 0x0000009e06007986 */ /* 0x0041e8000c10190a */
[----:B-1----:R-:W2:Y:S04]  /*6ea0*/  LDL.LU R167, [R1+0x3c] ;  /* 0x00003c0001a77983 */ /* 0x002ea80000300800 */
[----:B------:R-:W3:Y:S04]  /*6eb0*/  LDL.LU R4, [R1+0x24] ;  /* 0x0000240001047983 */ /* 0x000ee80000300800 */
[----:B------:R-:W5:Y:S04]  /*6ec0*/  LDL.LU R5, [R1+0x2c] ;  /* 0x00002c0001057983 */ /* 0x000f680000300800 */
[----:B0-----:R-:W5:Y:S04]  /*6ed0*/  LDL.LU R158, [R1+0xa8] ;  /* 0x0000a800019e7983 */ /* 0x001f680000300800 */
[----:B----4-:R0:W-:Y:S04]  /*6ee0*/  STG.E desc[UR10][R6.64+0x80], R159 ;  /* 0x0000809f06007986 */ /* 0x0101e8000c10190a */
[----:B------:R1:W-:Y:S04]  /*6ef0*/  STG.E desc[UR10][R6.64+0x100], R192 ;  /* 0x000100c006007986 */ /* 0x0003e8000c10190a */
[----:B------:R4:W-:Y:S04]  /*6f00*/  STG.E desc[UR10][R6.64+0x180], R194 ;  /* 0x000180c206007986 */ /* 0x0009e8000c10190a */
[----:B0-----:R-:W5:Y:S04]  /*6f10*/  LDL.LU R159, [R1+0xa4] ;  /* 0x0000a400019f7983 */ /* 0x001f680000300800 */
[----:B-1----:R-:W2:Y:S04]  /*6f20*/  LDL.LU R192, [R1+0x34] ;  /* 0x0000340001c07983 */ /* 0x002ea80000300800 */
[----:B----4-:R-:W4:Y:S04]  /*6f30*/  LDL.LU R6, [R1+0x20] ;  /* 0x0000200001067983 */ /* 0x010f280000300800 */
[----:B------:R-:W3:Y:S04]  /*6f40*/  LDL.LU R7, [R1+0x28] ;  /* 0x0000280001077983 */ /* 0x000ee80000300800 */
[----:B------:R-:W-:Y:S04]  /*6f50*/  STG.E desc[UR10][R8.64+0x100], R188 ;  /* 0x000100bc08007986 */ /* 0x000fe8000c10190a */
[----:B------:R-:W-:Y:S04]  /*6f60*/  STG.E desc[UR10][R8.64+0x180], R190 ;  /* 0x000180be08007986 */ /* 0x000fe8000c10190a */
[----:B----4-:R-:W-:Y:S04]  /*6f70*/  STG.E desc[UR10][R8.64], R6 ;  /* 0x0000000608007986 */ /* 0x010fe8000c10190a */
[----:B---3--:R-:W-:Y:S04]  /*6f80*/  STG.E desc[UR10][R8.64+0x80], R7 ;  /* 0x0000800708007986 */ /* 0x008fe8000c10190a */
[----:B--2---:R-:W-:Y:S04]  /*6f90*/  STG.E desc[UR10][R10.64], R192 ;  /* 0x000000c00a007986 */ /* 0x004fe8000c10190a */
[----:B------:R-:W-:Y:S04]  /*6fa0*/  STG.E desc[UR10][R10.64+0x80], R167 ;  /* 0x000080a70a007986 */ /* 0x000fe8000c10190a */
[----:B------:R-:W-:Y:S04]  /*6fb0*/  STG.E desc[UR10][R10.64+0x100], R193 ;  /* 0x000100c10a007986 */ /* 0x000fe8000c10190a */
[----:B------:R-:W-:Y:S04]  /*6fc0*/  STG.E desc[UR10][R10.64+0x180], R195 ;  /* 0x000180c30a007986 */ /* 0x000fe8000c10190a */
[----:B------:R-:W-:Y:S04]  /*6fd0*/  STG.E desc[UR10][R12.64], R4 ;  /* 0x000000040c007986 */ /* 0x000fe8000c10190a */
[----:B-----5:R-:W-:Y:S04]  /*6fe0*/  STG.E desc[UR10][R12.64+0x80], R5 ;  /* 0x000080050c007986 */ /* 0x020fe8000c10190a */
        /* <DEDUP_REMOVED lines=30> */
[----:B------:R-:W0:Y:S04]  /*71d0*/  LDS.128 R4, [R2] ;  /* 0x0000000002047984 */ /* 0x000e280000000c00 */
[----:B------:R-:W-:Y:S04]  /*71e0*/  STG.E desc[UR10][R68.64], R153 ;  /* 0x0000009944007986 */ /* 0x000fe8000c10190a */
[----:B------:R-:W-:Y:S04]  /*71f0*/  STG.E desc[UR10][R68.64+0x80], R155 ;  /* 0x0000809b44007986 */ /* 0x000fe8000c10190a */
[----:B------:R-:W-:Y:S04]  /*7200*/  STG.E desc[UR10][R68.64+0x100], R209 ;  /* 0x000100d144007986 */ /* 0x000fe8000c10190a */
[----:B------:R-:W-:Y:S04]  /*7210*/  STG.E desc[UR10][R68.64+0x180], R211 ;  /* 0x000180d344007986 */ /* 0x000fe8000c10190a */
[----:B------:R-:W1:Y:S04]  /*7220*/  LDS.128 R8, [R2+0x100] ;  /* 0x0001000002087984 */ /* 0x000e680000000c00 */
        /* <DEDUP_REMOVED lines=14> */
[----:B------:R-:W2:Y:S04]  /*7310*/  LDS.128 R12, [R2+0x200] ;  /* 0x00020000020c7984 */ /* 0x000ea80000000c00 */
[----:B------:R-:W3:Y:S04]  /*7320*/  LDS.128 R16, [R2+0x300] ;  /* 0x0003000002107984 */ /* 0x000ee80000000c00 */
[----:B------:R-:W4:Y:S04]  /*7330*/  LDS.128 R20, [R2+0x400] ;  /* 0x0004000002147984 */ /* 0x000f280000000c00 */
[----:B------:R-:W5:Y:S04]  /*7340*/  LDS.128 R56, [R2+0x500] ;  /* 0x0005000002387984 */ /* 0x000f680000000c00 */
[----:B------:R-:W5:Y:S04]  /*7350*/  LDS.128 R60, [R2+0x600] ;  /* 0x00060000023c7984 */ /* 0x000f680000000c00 */
[----:B------:R-:W5:Y:S04]  /*7360*/  LDS.128 R64, [R2+0x700] ;  /* 0x0007000002407984 */ /* 0x000f680000000c00 */
        /* <DEDUP_REMOVED lines=68> */
[----:B0-----:R-:W-:Y:S04]  /*77b0*/  STG.E desc[UR10][R218.64+0x100], R4 ;  /* 0x00010004da007986 */ /* 0x001fe8000c10190a */
[----:B------:R-:W-:Y:S04]  /*77c0*/  STG.E desc[UR10][R218.64+0x180], R6 ;  /* 0x00018006da007986 */ /* 0x000fe8000c10190a */
[----:B------:R-:W-:Y:S04]  /*77d0*/  STG.E desc[UR10][R220.64], R52 ;  /* 0x00000034dc007986 */ /* 0x000fe8000c10190a */
[----:B------:R-:W-:Y:S04]  /*77e0*/  STG.E desc[UR10][R220.64+0x80], R54 ;  /* 0x00008036dc007986 */ /* 0x000fe8000c10190a */
[----:B-1----:R-:W-:Y:S04]  /*77f0*/  STG.E desc[UR10][R220.64+0x100], R8 ;  /* 0x00010008dc007986 */ /* 0x002fe8000c10190a */
        /* <DEDUP_REMOVED lines=11> */
[----:B--2---:R-:W-:Y:S04]  /*78b0*/  STG.E desc[UR10][R226.64+0x100], R12 ;  /* 0x0001000ce2007986 */ /* 0x004fe8000c10190a */
[----:B------:R-:W-:Y:S04]  /*78c0*/  STG.E desc[UR10][R226.64+0x180], R14 ;  /* 0x0001800ee2007986 */ /* 0x000fe8000c10190a */
[----:B------:R-:W-:Y:S04]  /*78d0*/  STG.E desc[UR10][R228.64], R44 ;  /* 0x0000002ce4007986 */ /* 0x000fe8000c10190a */
[----:B------:R-:W-:Y:S04]  /*78e0*/  STG.E desc[UR10][R228.64+0x80], R46 ;  /* 0x0000802ee4007986 */ /* 0x000fe8000c10190a */
[----:B---3--:R-:W-:Y:S04]  /*78f0*/  STG.E desc[UR10][R228.64+0x100], R16 ;  /* 0x00010010e4007986 */ /* 0x008fe8000c10190a */
        /* <DEDUP_REMOVED lines=11> */
[----:B----4-:R-:W-:Y:S04]  /*79b0*/  STG.E desc[UR10][R234.64+0x100], R20 ;  /* 0x00010014ea007986 */ /* 0x010fe8000c10190a */
        /* <DEDUP_REMOVED lines=28> */
[----:B------:R-:W-:Y:S01]  /*7b80*/  STG.E desc[UR10][R248.64+0x180], R67 ;  /* 0x00018043f8007986 */ /* 0x000fe2000c10190a */
[----:B------:R-:W-:Y:S05]  /*7b90*/  EXIT ;  /* 0x000000000000794d */ /* 0x000fea0003800000 */
.L_x_0:
[----:B------:R-:W-:-:S00]  /*7ba0*/  BRA `(.L_x_0) ;  /* 0xfffffffc00fc7947 */ /* 0x000fc0000383ffff */
[----:B------:R-:W-:-:S00]  /*7bb0*/  NOP ;  /* 0x0000000000007918 */ /* 0x000fc00000000000 */
        /* <DEDUP_REMOVED lines=12> */
.L_x_1:


//--------------------- .nv.shared.gluon_mma      --------------------------
	.section	.nv.shared.gluon_mma,"aw",@nobits
	.sectionflags	@""
	.align	16
	.zero		1024


//--------------------- .nv.shared.reserved.0     --------------------------
	.section	.nv.shared.reserved.0,"aw",@nobits
	.weak		__nv_reservedSMEM_offset_0_alias
	.size		__nv_reservedSMEM_offset_0_alias, 0, 0
	.other		__nv_reservedSMEM_offset_0_alias,@"STO_CUDA_RESERVED_SHARED STV_DEFAULT"
__nv_reservedSMEM_offset_0_alias:
	.zero		0


//--------------------- .nv.constant0.gluon_mma   --------------------------
	.section	.nv.constant0.gluon_mma,"a",@progbits
	.sectionflags	@""
	.align	4
.nv.constant0.gluon_mma:
	.zero		568


//--------------------- SYMBOLS --------------------------

	.type		.nv.reservedSmem.offset0,@object
	.size		.nv.reservedSmem.offset0,0x4
